	.target	sm_90a

	.elftype	@"ET_EXEC"


//--------------------- .note.nv.tkinfo           --------------------------
	.section	.note.nv.tkinfo,"",@"SHT_NOTE"
	.sectionflags	@"SHF_NOTE_NV_TKINFO"
	.tkinfo
        /*0018*/ 	.word	0x00000002
        /*0030*/ 	.string	""
        /*0030*/ 	.string	"ptxas"
        /*0030*/ 	.string	"Cuda compilation tools, release 13.0, V13.0.88"
        /*0030*/ 	.string	"Build cuda_13.0.r13.0/compiler.36424714_0"
        /*0030*/ 	.string	"-arch sm_90a -m 64 "



//--------------------- .note.nv.cuinfo           --------------------------
	.section	.note.nv.cuinfo,"",@"SHT_NOTE"
	.sectionflags	@"SHF_NOTE_NV_CUINFO"
        /*0018*/ 	.short	0x0002
        /*001a*/ 	.short	0x005a
        /*001c*/ 	.short	0x0082
	.zero		2


//--------------------- .nv.info                  --------------------------
	.section	.nv.info,"",@"SHT_CUDA_INFO"
	.align	4


	//----- nvinfo : EIATTR_REGCOUNT
	.align		4
        /*0000*/ 	.byte	0x04, 0x2f
        /*0002*/ 	.short	(.L_15 - .L_14)
	.align		4
.L_14:
        /*0004*/ 	.word	index@(_ZN7cutlass13device_kernelINS_4gemm6kernel13GemmUniversalIN4cute5tupleIJiiiiEEENS1_10collective13CollectiveMmaINS1_34MainloopSm90TmaGmmaWarpSpecializedILi9ENS5_IJNS4_1CILi4EEENSA_ILi1EEESC_EEENS1_35KernelTmaWarpSpecializedCooperativeEEENS5_IJNSA_ILi128EEENSA_ILi64EEESG_EEEaNS5_IJlSC_lEEEaSJ_NS4_8TiledMMAINS4_8MMA_AtomIJNS4_4SM904GMMA26MMA_64x64x32_S32S8S8_SS_TNEEEENS4_6LayoutINS5_IJNSA_ILi2EEESC_SC_EEENS5_IJSC_NSA_ILi0EEEST_EEEEENS5_IJNS4_10UnderscoreESW_SW_EEEEENS4_13SM90_TMA_LOADENS4_14ComposedLayoutINS4_7SwizzleILi3ELi4ELi3EEENS4_18smem_ptr_flag_bitsILi8EEENSQ_INS5_IJNSA_ILi8EEESG_EEENS5_IJSG_SC_EEEEEEEvNS4_8identityENS4_23SM90_TMA_LOAD_MULTICASTES19_vS1A_EENS_8epilogue10collective6detail29Sm90TmaWarpSpecializedAdapterINS1E_15DefaultEpilogueIaSJ_SJ_NS1D_6thread17LinearCombinationIaLi1EiiLNS1I_9ScaleType4KindE0ELNS_15FloatRoundStyleE2EaEENS1_15EpilogueDefaultEEEEEvvEEEEvNT_6ParamsE)
        /*0008*/ 	.word	0x000000a8


	//----- nvinfo : EIATTR_FRAME_SIZE
	.align		4
.L_15:
        /*000c*/ 	.byte	0x04, 0x11
        /*000e*/ 	.short	(.L_17 - .L_16)
	.align		4
.L_16:
        /*0010*/ 	.word	index@(_ZN7cutlass13device_kernelINS_4gemm6kernel13GemmUniversalIN4cute5tupleIJiiiiEEENS1_10collective13CollectiveMmaINS1_34MainloopSm90TmaGmmaWarpSpecializedILi9ENS5_IJNS4_1CILi4EEENSA_ILi1EEESC_EEENS1_35KernelTmaWarpSpecializedCooperativeEEENS5_IJNSA_ILi128EEENSA_ILi64EEESG_EEEaNS5_IJlSC_lEEEaSJ_NS4_8TiledMMAINS4_8MMA_AtomIJNS4_4SM904GMMA26MMA_64x64x32_S32S8S8_SS_TNEEEENS4_6LayoutINS5_IJNSA_ILi2EEESC_SC_EEENS5_IJSC_NSA_ILi0EEEST_EEEEENS5_IJNS4_10UnderscoreESW_SW_EEEEENS4_13SM90_TMA_LOADENS4_14ComposedLayoutINS4_7SwizzleILi3ELi4ELi3EEENS4_18smem_ptr_flag_bitsILi8EEENSQ_INS5_IJNSA_ILi8EEESG_EEENS5_IJSG_SC_EEEEEEEvNS4_8identityENS4_23SM90_TMA_LOAD_MULTICASTES19_vS1A_EENS_8epilogue10collective6detail29Sm90TmaWarpSpecializedAdapterINS1E_15DefaultEpilogueIaSJ_SJ_NS1D_6thread17LinearCombinationIaLi1EiiLNS1I_9ScaleType4KindE0ELNS_15FloatRoundStyleE2EaEENS1_15EpilogueDefaultEEEEEvvEEEEvNT_6ParamsE)
        /*0014*/ 	.word	0x00000000


	//----- nvinfo : EIATTR_MIN_STACK_SIZE
	.align		4
.L_17:
        /*0018*/ 	.byte	0x04, 0x12
        /*001a*/ 	.short	(.L_19 - .L_18)
	.align		4
.L_18:
        /*001c*/ 	.word	index@(_ZN7cutlass13device_kernelINS_4gemm6kernel13GemmUniversalIN4cute5tupleIJiiiiEEENS1_10collective13CollectiveMmaINS1_34MainloopSm90TmaGmmaWarpSpecializedILi9ENS5_IJNS4_1CILi4EEENSA_ILi1EEESC_EEENS1_35KernelTmaWarpSpecializedCooperativeEEENS5_IJNSA_ILi128EEENSA_ILi64EEESG_EEEaNS5_IJlSC_lEEEaSJ_NS4_8TiledMMAINS4_8MMA_AtomIJNS4_4SM904GMMA26MMA_64x64x32_S32S8S8_SS_TNEEEENS4_6LayoutINS5_IJNSA_ILi2EEESC_SC_EEENS5_IJSC_NSA_ILi0EEEST_EEEEENS5_IJNS4_10UnderscoreESW_SW_EEEEENS4_13SM90_TMA_LOADENS4_14ComposedLayoutINS4_7SwizzleILi3ELi4ELi3EEENS4_18smem_ptr_flag_bitsILi8EEENSQ_INS5_IJNSA_ILi8EEESG_EEENS5_IJSG_SC_EEEEEEEvNS4_8identityENS4_23SM90_TMA_LOAD_MULTICASTES19_vS1A_EENS_8epilogue10collective6detail29Sm90TmaWarpSpecializedAdapterINS1E_15DefaultEpilogueIaSJ_SJ_NS1D_6thread17LinearCombinationIaLi1EiiLNS1I_9ScaleType4KindE0ELNS_15FloatRoundStyleE2EaEENS1_15EpilogueDefaultEEEEEvvEEEEvNT_6ParamsE)
        /*0020*/ 	.word	0x00000000
.L_19:


//--------------------- .nv.compat                --------------------------
	.section	.nv.compat,"",@"SHT_CUDA_COMPAT_INFO"
	.align	4
        /*0000*/ 	.byte	0x02, 0x09, 0x01, 0x00, 0x02, 0x02, 0x04, 0x00, 0x02, 0x05, 0x05, 0x00, 0x03, 0x07, 0x01, 0x01
        /*0010*/ 	.byte	0x02, 0x03, 0x01, 0x00, 0x02, 0x06, 0x01, 0x00, 0x04, 0x0b, 0x08, 0x00, 0x00, 0x00, 0x00, 0x00
        /*0020*/ 	.byte	0x00, 0x00, 0x00, 0x00


//--------------------- .nv.info._ZN7cutlass13device_kernelINS_4gemm6kernel13GemmUniversalIN4cute5tupleIJiiiiEEENS1_10collective13CollectiveMmaINS1_34MainloopSm90TmaGmmaWarpSpecializedILi9ENS5_IJNS4_1CILi4EEENSA_ILi1EEESC_EEENS1_35KernelTmaWarpSpecializedCooperativeEEENS5_IJNSA_ILi128EEENSA_ILi64EEESG_EEEaNS5_IJlSC_lEEEaSJ_NS4_8TiledMMAINS4_8MMA_AtomIJNS4_4SM904GMMA26MMA_64x64x32_S32S8S8_SS_TNEEEENS4_6LayoutINS5_IJNSA_ILi2EEESC_SC_EEENS5_IJSC_NSA_ILi0EEEST_EEEEENS5_IJNS4_10UnderscoreESW_SW_EEEEENS4_13SM90_TMA_LOADENS4_14ComposedLayoutINS4_7SwizzleILi3ELi4ELi3EEENS4_18smem_ptr_flag_bitsILi8EEENSQ_INS5_IJNSA_ILi8EEESG_EEENS5_IJSG_SC_EEEEEEEvNS4_8identityENS4_23SM90_TMA_LOAD_MULTICASTES19_vS1A_EENS_8epilogue10collective6detail29Sm90TmaWarpSpecializedAdapterINS1E_15DefaultEpilogueIaSJ_SJ_NS1D_6thread17LinearCombinationIaLi1EiiLNS1I_9ScaleType4KindE0ELNS_15FloatRoundStyleE2EaEENS1_15EpilogueDefaultEEEEEvvEEEEvNT_6ParamsE --------------------------
	.section	.nv.info._ZN7cutlass13device_kernelINS_4gemm6kernel13GemmUniversalIN4cute5tupleIJiiiiEEENS1_10collective13CollectiveMmaINS1_34MainloopSm90TmaGmmaWarpSpecializedILi9ENS5_IJNS4_1CILi4EEENSA_ILi1EEESC_EEENS1_35KernelTmaWarpSpecializedCooperativeEEENS5_IJNSA_ILi128EEENSA_ILi64EEESG_EEEaNS5_IJlSC_lEEEaSJ_NS4_8TiledMMAINS4_8MMA_AtomIJNS4_4SM904GMMA26MMA_64x64x32_S32S8S8_SS_TNEEEENS4_6LayoutINS5_IJNSA_ILi2EEESC_SC_EEENS5_IJSC_NSA_ILi0EEEST_EEEEENS5_IJNS4_10UnderscoreESW_SW_EEEEENS4_13SM90_TMA_LOADENS4_14ComposedLayoutINS4_7SwizzleILi3ELi4ELi3EEENS4_18smem_ptr_flag_bitsILi8EEENSQ_INS5_IJNSA_ILi8EEESG_EEENS5_IJSG_SC_EEEEEEEvNS4_8identityENS4_23SM90_TMA_LOAD_MULTICASTES19_vS1A_EENS_8epilogue10collective6detail29Sm90TmaWarpSpecializedAdapterINS1E_15DefaultEpilogueIaSJ_SJ_NS1D_6thread17LinearCombinationIaLi1EiiLNS1I_9ScaleType4KindE0ELNS_15FloatRoundStyleE2EaEENS1_15EpilogueDefaultEEEEEvvEEEEvNT_6ParamsE,"",@"SHT_CUDA_INFO"
	.sectionflags	@""
	.align	4


	//----- nvinfo : EIATTR_CUDA_API_VERSION
	.align		4
        /*0000*/ 	.byte	0x04, 0x37
        /*0002*/ 	.short	(.L_21 - .L_20)
.L_20:
        /*0004*/ 	.word	0x00000082


	//----- nvinfo : EIATTR_KPARAM_INFO
	.align		4
.L_21:
        /*0008*/ 	.byte	0x04, 0x17
        /*000a*/ 	.short	(.L_23 - .L_22)
.L_22:
        /*000c*/ 	.word	0x00000000
        /*0010*/ 	.short	0x0000
        /*0012*/ 	.short	0x0070
        /*0014*/ 	.byte	0x00, 0xf0, 0x01, 0x10


	//----- nvinfo : EIATTR_SPARSE_MMA_MASK
	.align		4
.L_23:
        /*0018*/ 	.byte	0x03, 0x50
        /*001a*/ 	.short	0x0000


	//----- nvinfo : EIATTR_MAXREG_COUNT
	.align		4
        /*001c*/ 	.byte	0x03, 0x1b
        /*001e*/ 	.short	0x00a8


	//----- nvinfo : EIATTR_NUM_BARRIERS
	.align		4
        /*0020*/ 	.byte	0x02, 0x4c
        /*0022*/ 	.byte	0x01
	.zero		1


	//----- nvinfo : EIATTR_EXTERNS
	.align		4
        /*0024*/ 	.byte	0x04, 0x0f
        /*0026*/ 	.short	(.L_25 - .L_24)


	//   ....[0]....
	.align		4
.L_24:
        /*0028*/ 	.word	index@(__assertfail)


	//----- nvinfo : EIATTR_MERCURY_ISA_VERSION
	.align		4
.L_25:
        /*002c*/ 	.byte	0x03, 0x5f
        /*002e*/ 	.short	0x0101


	//----- nvinfo : EIATTR_INT_WARP_WIDE_INSTR_OFFSETS
	.align		4
        /*0030*/ 	.byte	0x04, 0x31
        /*0032*/ 	.short	(.L_27 - .L_26)


	//   ....[0]....
.L_26:
        /*0034*/ 	.word	0x00000550


	//   ....[1]....
        /*0038*/ 	.word	0x00000580


	//   ....[2]....
        /*003c*/ 	.word	0x00000730


	//----- nvinfo : EIATTR_COOP_GROUP_MASK_REGIDS
	.align		4
.L_27:
        /*0040*/ 	.byte	0x04, 0x29
        /*0042*/ 	.short	(.L_29 - .L_28)


	//   ....[0]....
.L_28:
        /*0044*/ 	.word	0xffffffff


	//   ....[1]....
        /*0048*/ 	.word	0xffffffff


	//   ....[2]....
        /*004c*/ 	.word	0xffffffff


	//   ....[3]....
        /*0050*/ 	.word	0xffffffff


	//   ....[4]....
        /*0054*/ 	.word	0xffffffff


	//   ....[5]....
        /*0058*/ 	.word	0xffffffff


	//----- nvinfo : EIATTR_COOP_GROUP_INSTR_OFFSETS
	.align		4
.L_29:
        /*005c*/ 	.byte	0x04, 0x28
        /*005e*/ 	.short	(.L_31 - .L_30)


	//   ....[0]....
.L_30:
        /*0060*/ 	.word	0x00000060


	//   ....[1]....
        /*0064*/ 	.word	0x00000070


	//   ....[2]....
        /*0068*/ 	.word	0x00000130


	//   ....[3]....
        /*006c*/ 	.word	0x000003a0


	//   ....[4]....
        /*0070*/ 	.word	0x000008e0


	//   ....[5]....
        /*0074*/ 	.word	0x00001310


	//----- nvinfo : EIATTR_REG_RECONFIG
	.align		4
.L_31:
        /*0078*/ 	.byte	0x01, 0x54
	.zero		2


	//----- nvinfo : EIATTR_SYSCALL_OFFSETS
	.align		4
        /*007c*/ 	.byte	0x04, 0x46
        /*007e*/ 	.short	(.L_33 - .L_32)


	//   ....[0]....
.L_32:
        /*0080*/ 	.word	0x000014d0


	//----- nvinfo : EIATTR_MBARRIER_INSTR_OFFSETS
	.align		4
.L_33:
        /*0084*/ 	.byte	0x04, 0x39
        /*0086*/ 	.short	(.L_35 - .L_34)


	//   ....[0]....
.L_34:
        /*0088*/ 	.word	0x00000250
        /*008c*/ 	.word	0x000000ff
        /*0090*/ 	.word	0x00000000
        /*0094*/ 	.short	0x0100
        /*0096*/ 	.byte	0x08
	.zero		1


	//   ....[1]....
        /*0098*/ 	.word	0x00000260
        /*009c*/ 	.word	0x000000ff
        /*00a0*/ 	.word	0x00000048
        /*00a4*/ 	.short	0x0100
        /*00a6*/ 	.byte	0x08
	.zero		1


	//   ....[2]....
        /*00a8*/ 	.word	0x00000270
        /*00ac*/ 	.word	0x000000ff
        /*00b0*/ 	.word	0x00000008
        /*00b4*/ 	.short	0x0100
        /*00b6*/ 	.byte	0x08
	.zero		1


	//   ....[3]....
        /*00b8*/ 	.word	0x00000280
        /*00bc*/ 	.word	0x000000ff
        /*00c0*/ 	.word	0x00000050
        /*00c4*/ 	.short	0x0100
        /*00c6*/ 	.byte	0x08
	.zero		1


	//   ....[4]....
        /*00c8*/ 	.word	0x00000290
        /*00cc*/ 	.word	0x000000ff
        /*00d0*/ 	.word	0x00000010
        /*00d4*/ 	.short	0x0100
        /*00d6*/ 	.byte	0x08
	.zero		1


	//   ....[5]....
        /*00d8*/ 	.word	0x000002a0
        /*00dc*/ 	.word	0x000000ff
        /*00e0*/ 	.word	0x00000058
        /*00e4*/ 	.short	0x0100
        /*00e6*/ 	.byte	0x08
	.zero		1


	//   ....[6]....
        /*00e8*/ 	.word	0x000002b0
        /*00ec*/ 	.word	0x000000ff
        /*00f0*/ 	.word	0x00000018
        /*00f4*/ 	.short	0x0100
        /*00f6*/ 	.byte	0x08
	.zero		1


	//   ....[7]....
        /*00f8*/ 	.word	0x000002c0
        /*00fc*/ 	.word	0x000000ff
        /*0100*/ 	.word	0x00000060
        /*0104*/ 	.short	0x0100
        /*0106*/ 	.byte	0x08
	.zero		1


	//   ....[8]....
        /*0108*/ 	.word	0x000002d0
        /*010c*/ 	.word	0x000000ff
        /*0110*/ 	.word	0x00000020
        /*0114*/ 	.short	0x0100
        /*0116*/ 	.byte	0x08
	.zero		1


	//   ....[9]....
        /*0118*/ 	.word	0x000002e0
        /*011c*/ 	.word	0x000000ff
        /*0120*/ 	.word	0x00000068
        /*0124*/ 	.short	0x0100
        /*0126*/ 	.byte	0x08
	.zero		1


	//   ....[10]....
        /*0128*/ 	.word	0x000002f0
        /*012c*/ 	.word	0x000000ff
        /*0130*/ 	.word	0x00000028
        /*0134*/ 	.short	0x0100
        /*0136*/ 	.byte	0x08
	.zero		1


	//   ....[11]....
        /*0138*/ 	.word	0x00000300
        /*013c*/ 	.word	0x000000ff
        /*0140*/ 	.word	0x00000070
        /*0144*/ 	.short	0x0100
        /*0146*/ 	.byte	0x08
	.zero		1


	//   ....[12]....
        /*0148*/ 	.word	0x00000310
        /*014c*/ 	.word	0x000000ff
        /*0150*/ 	.word	0x00000030
        /*0154*/ 	.short	0x0100
        /*0156*/ 	.byte	0x08
	.zero		1


	//   ....[13]....
        /*0158*/ 	.word	0x00000320
        /*015c*/ 	.word	0x000000ff
        /*0160*/ 	.word	0x00000078
        /*0164*/ 	.short	0x0100
        /*0166*/ 	.byte	0x08
	.zero		1


	//   ....[14]....
        /*0168*/ 	.word	0x00000330
        /*016c*/ 	.word	0x000000ff
        /*0170*/ 	.word	0x00000038
        /*0174*/ 	.short	0x0100
        /*0176*/ 	.byte	0x08
	.zero		1


	//   ....[15]....
        /*0178*/ 	.word	0x00000340
        /*017c*/ 	.word	0x000000ff
        /*0180*/ 	.word	0x00000080
        /*0184*/ 	.short	0x0100
        /*0186*/ 	.byte	0x08
	.zero		1


	//   ....[16]....
        /*0188*/ 	.word	0x00000350
        /*018c*/ 	.word	0x000000ff
        /*0190*/ 	.word	0x00000040
        /*0194*/ 	.short	0x0100
        /*0196*/ 	.byte	0x08
	.zero		1


	//   ....[17]....
        /*0198*/ 	.word	0x00000360
        /*019c*/ 	.word	0x000000ff
        /*01a0*/ 	.word	0x00000088
        /*01a4*/ 	.short	0x0100
        /*01a6*/ 	.byte	0x08
	.zero		1


	//   ....[18]....
        /*01a8*/ 	.word	0x000007c0
        /*01ac*/ 	.word	0x000000ff
        /*01b0*/ 	.word	0x000000a0
        /*01b4*/ 	.short	0x0100
        /*01b6*/ 	.byte	0x06
	.zero		1


	//   ....[19]....
        /*01b8*/ 	.word	0x00000860
        /*01bc*/ 	.word	0x000000ff
        /*01c0*/ 	.word	0x000000a8
        /*01c4*/ 	.short	0x0100
        /*01c6*/ 	.byte	0x06
	.zero		1


	//   ....[20]....
        /*01c8*/ 	.word	0x000015a0
        /*01cc*/ 	.word	0x00000003
        /*01d0*/ 	.word	0x00000000
        /*01d4*/ 	.short	0x010a
        /*01d6*/ 	.byte	0x3f
	.zero		1


	//   ....[21]....
        /*01d8*/ 	.word	0x000015e0
        /*01dc*/ 	.word	0x00000003
        /*01e0*/ 	.word	0x00000000
        /*01e4*/ 	.short	0x010a
        /*01e6*/ 	.byte	0x3f
	.zero		1


	//   ....[22]....
        /*01e8*/ 	.word	0x000019b0
        /*01ec*/ 	.word	0x00000005
        /*01f0*/ 	.word	0x00000000
        /*01f4*/ 	.short	0x010a
        /*01f6*/ 	.byte	0x3f
	.zero		1


	//   ....[23]....
        /*01f8*/ 	.word	0x000019f0
        /*01fc*/ 	.word	0x00000005
        /*0200*/ 	.word	0x00000000
        /*0204*/ 	.short	0x010a
        /*0206*/ 	.byte	0x3f
	.zero		1


	//   ....[24]....
        /*0208*/ 	.word	0x00001c50
        /*020c*/ 	.word	0x00000005
        /*0210*/ 	.word	0x00000000
        /*0214*/ 	.short	0x0101
        /*0216*/ 	.byte	0x3f
	.zero		1


	//   ....[25]....
        /*0218*/ 	.word	0x00001e70
        /*021c*/ 	.word	0x00000003
        /*0220*/ 	.word	0x00000000
        /*0224*/ 	.short	0x0101
        /*0226*/ 	.byte	0x3f
	.zero		1


	//   ....[26]....
        /*0228*/ 	.word	0x00004d30
        /*022c*/ 	.word	0x00000017
        /*0230*/ 	.word	0x00000048
        /*0234*/ 	.short	0x010a
        /*0236*/ 	.byte	0x3f
	.zero		1


	//   ....[27]....
        /*0238*/ 	.word	0x000050a0
        /*023c*/ 	.word	0x00000003
        /*0240*/ 	.word	0x000000a8
        /*0244*/ 	.short	0x0101
        /*0246*/ 	.byte	0x3f
	.zero		1


	//   ....[28]....
        /*0248*/ 	.word	0x00005800
        /*024c*/ 	.word	0x00000007
        /*0250*/ 	.word	0x00000000
        /*0254*/ 	.short	0x010a
        /*0256*/ 	.byte	0x3f
	.zero		1


	//   ....[29]....
        /*0258*/ 	.word	0x00005880
        /*025c*/ 	.word	0x00000008
        /*0260*/ 	.word	0x00000000
        /*0264*/ 	.short	0x010a
        /*0266*/ 	.byte	0x3f
	.zero		1


	//   ....[30]....
        /*0268*/ 	.word	0x00005910
        /*026c*/ 	.word	0x00000009
        /*0270*/ 	.word	0x00000000
        /*0274*/ 	.short	0x010a
        /*0276*/ 	.byte	0x3f
	.zero		1


	//   ....[31]....
        /*0278*/ 	.word	0x000059a0
        /*027c*/ 	.word	0x00000008
        /*0280*/ 	.word	0x00000000
        /*0284*/ 	.short	0x010a
        /*0286*/ 	.byte	0x3f
	.zero		1


	//   ....[32]....
        /*0288*/ 	.word	0x00005a30
        /*028c*/ 	.word	0x00000009
        /*0290*/ 	.word	0x00000000
        /*0294*/ 	.short	0x010a
        /*0296*/ 	.byte	0x3f
	.zero		1


	//   ....[33]....
        /*0298*/ 	.word	0x00005ac0
        /*029c*/ 	.word	0x00000008
        /*02a0*/ 	.word	0x00000000
        /*02a4*/ 	.short	0x010a
        /*02a6*/ 	.byte	0x3f
	.zero		1


	//   ....[34]....
        /*02a8*/ 	.word	0x00005b50
        /*02ac*/ 	.word	0x00000009
        /*02b0*/ 	.word	0x00000000
        /*02b4*/ 	.short	0x010a
        /*02b6*/ 	.byte	0x3f
	.zero		1


	//   ....[35]....
        /*02b8*/ 	.word	0x00005be0
        /*02bc*/ 	.word	0x00000006
        /*02c0*/ 	.word	0x00000000
        /*02c4*/ 	.short	0x010a
        /*02c6*/ 	.byte	0x3f
	.zero		1


	//   ....[36]....
        /*02c8*/ 	.word	0x00005c70
        /*02cc*/ 	.word	0x00000003
        /*02d0*/ 	.word	0x00000000
        /*02d4*/ 	.short	0x010a
        /*02d6*/ 	.byte	0x3f
	.zero		1


	//   ....[37]....
        /*02d8*/ 	.word	0x00005cd0
        /*02dc*/ 	.word	0x00000003
        /*02e0*/ 	.word	0x00000000
        /*02e4*/ 	.short	0x010a
        /*02e6*/ 	.byte	0x3f
	.zero		1


	//   ....[38]....
        /*02e8*/ 	.word	0x00005d20
        /*02ec*/ 	.word	0x00000005
        /*02f0*/ 	.word	0x00000000
        /*02f4*/ 	.short	0x010a
        /*02f6*/ 	.byte	0x3f
	.zero		1


	//   ....[39]....
        /*02f8*/ 	.word	0x00005df0
        /*02fc*/ 	.word	0x00000017
        /*0300*/ 	.word	0x00000048
        /*0304*/ 	.short	0x010a
        /*0306*/ 	.byte	0x3f
	.zero		1


	//   ....[40]....
        /*0308*/ 	.word	0x00005ec0
        /*030c*/ 	.word	0x00000007
        /*0310*/ 	.word	0x00000000
        /*0314*/ 	.short	0x010a
        /*0316*/ 	.byte	0x3f
	.zero		1


	//   ....[41]....
        /*0318*/ 	.word	0x00005f10
        /*031c*/ 	.word	0x00000008
        /*0320*/ 	.word	0x00000000
        /*0324*/ 	.short	0x010a
        /*0326*/ 	.byte	0x3f
	.zero		1


	//   ....[42]....
        /*0328*/ 	.word	0x00005f60
        /*032c*/ 	.word	0x00000009
        /*0330*/ 	.word	0x00000000
        /*0334*/ 	.short	0x010a
        /*0336*/ 	.byte	0x3f
	.zero		1


	//   ....[43]....
        /*0338*/ 	.word	0x00005fb0
        /*033c*/ 	.word	0x00000008
        /*0340*/ 	.word	0x00000000
        /*0344*/ 	.short	0x010a
        /*0346*/ 	.byte	0x3f
	.zero		1


	//   ....[44]....
        /*0348*/ 	.word	0x00006000
        /*034c*/ 	.word	0x00000009
        /*0350*/ 	.word	0x00000000
        /*0354*/ 	.short	0x010a
        /*0356*/ 	.byte	0x3f
	.zero		1


	//   ....[45]....
        /*0358*/ 	.word	0x00006050
        /*035c*/ 	.word	0x00000008
        /*0360*/ 	.word	0x00000000
        /*0364*/ 	.short	0x010a
        /*0366*/ 	.byte	0x3f
	.zero		1


	//   ....[46]....
        /*0368*/ 	.word	0x000060a0
        /*036c*/ 	.word	0x00000009
        /*0370*/ 	.word	0x00000000
        /*0374*/ 	.short	0x010a
        /*0376*/ 	.byte	0x3f
	.zero		1


	//   ....[47]....
        /*0378*/ 	.word	0x000060f0
        /*037c*/ 	.word	0x00000006
        /*0380*/ 	.word	0x00000000
        /*0384*/ 	.short	0x010a
        /*0386*/ 	.byte	0x3f
	.zero		1


	//----- nvinfo : EIATTR_NUM_MBARRIERS
	.align		4
.L_35:
        /*0388*/ 	.byte	0x03, 0x38
        /*038a*/ 	.short	0x0014


	//----- nvinfo : EIATTR_EXIT_INSTR_OFFSETS
	.align		4
        /*038c*/ 	.byte	0x04, 0x1c
        /*038e*/ 	.short	(.L_37 - .L_36)


	//   ....[0]....
.L_36:
        /*0390*/ 	.word	0x00000a40


	//   ....[1]....
        /*0394*/ 	.word	0x00001250


	//   ....[2]....
        /*0398*/ 	.word	0x00004430


	//   ....[3]....
        /*039c*/ 	.word	0x00004990


	//   ....[4]....
        /*03a0*/ 	.word	0x00005cc0


	//----- nvinfo : EIATTR_MAX_THREADS
	.align		4
.L_37:
        /*03a4*/ 	.byte	0x04, 0x05
        /*03a6*/ 	.short	(.L_39 - .L_38)
.L_38:
        /*03a8*/ 	.word	0x00000180
        /*03ac*/ 	.word	0x00000001
        /*03b0*/ 	.word	0x00000001


	//----- nvinfo : EIATTR_CRS_STACK_SIZE
	.align		4
.L_39:
        /*03b4*/ 	.byte	0x04, 0x1e
        /*03b6*/ 	.short	(.L_41 - .L_40)
.L_40:
        /*03b8*/ 	.word	0x00000000


	//----- nvinfo : EIATTR_CBANK_PARAM_SIZE
	.align		4
.L_41:
        /*03bc*/ 	.byte	0x03, 0x19
        /*03be*/ 	.short	0x0470


	//----- nvinfo : EIATTR_PARAM_CBANK
	.align		4
        /*03c0*/ 	.byte	0x04, 0x0a
        /*03c2*/ 	.short	(.L_43 - .L_42)
	.align		4
.L_42:
        /*03c4*/ 	.word	index@(.nv.constant0._ZN7cutlass13device_kernelINS_4gemm6kernel13GemmUniversalIN4cute5tupleIJiiiiEEENS1_10collective13CollectiveMmaINS1_34MainloopSm90TmaGmmaWarpSpecializedILi9ENS5_IJNS4_1CILi4EEENSA_ILi1EEESC_EEENS1_35KernelTmaWarpSpecializedCooperativeEEENS5_IJNSA_ILi128EEENSA_ILi64EEESG_EEEaNS5_IJlSC_lEEEaSJ_NS4_8TiledMMAINS4_8MMA_AtomIJNS4_4SM904GMMA26MMA_64x64x32_S32S8S8_SS_TNEEEENS4_6LayoutINS5_IJNSA_ILi2EEESC_SC_EEENS5_IJSC_NSA_ILi0EEEST_EEEEENS5_IJNS4_10UnderscoreESW_SW_EEEEENS4_13SM90_TMA_LOADENS4_14ComposedLayoutINS4_7SwizzleILi3ELi4ELi3EEENS4_18smem_ptr_flag_bitsILi8EEENSQ_INS5_IJNSA_ILi8EEESG_EEENS5_IJSG_SC_EEEEEEEvNS4_8identityENS4_23SM90_TMA_LOAD_MULTICASTES19_vS1A_EENS_8epilogue10collective6detail29Sm90TmaWarpSpecializedAdapterINS1E_15DefaultEpilogueIaSJ_SJ_NS1D_6thread17LinearCombinationIaLi1EiiLNS1I_9ScaleType4KindE0ELNS_15FloatRoundStyleE2EaEENS1_15EpilogueDefaultEEEEEvvEEEEvNT_6ParamsE)
        /*03c8*/ 	.short	0x0210
        /*03ca*/ 	.short	0x0470


	//----- nvinfo : EIATTR_SW_WAR
	.align		4
.L_43:
        /*03cc*/ 	.byte	0x04, 0x36
        /*03ce*/ 	.short	(.L_45 - .L_44)
.L_44:
        /*03d0*/ 	.word	0x00000008
.L_45:


//--------------------- .nv.callgraph             --------------------------
	.section	.nv.callgraph,"",@"SHT_CUDA_CALLGRAPH"
	.align	4
	.sectionentsize	8
	.align		4
        /*0000*/ 	.word	0x00000000
	.align		4
        /*0004*/ 	.word	0xffffffff
	.align		4
        /*0008*/ 	.word	index@(_ZN7cutlass13device_kernelINS_4gemm6kernel13GemmUniversalIN4cute5tupleIJiiiiEEENS1_10collective13CollectiveMmaINS1_34MainloopSm90TmaGmmaWarpSpecializedILi9ENS5_IJNS4_1CILi4EEENSA_ILi1EEESC_EEENS1_35KernelTmaWarpSpecializedCooperativeEEENS5_IJNSA_ILi128EEENSA_ILi64EEESG_EEEaNS5_IJlSC_lEEEaSJ_NS4_8TiledMMAINS4_8MMA_AtomIJNS4_4SM904GMMA26MMA_64x64x32_S32S8S8_SS_TNEEEENS4_6LayoutINS5_IJNSA_ILi2EEESC_SC_EEENS5_IJSC_NSA_ILi0EEEST_EEEEENS5_IJNS4_10UnderscoreESW_SW_EEEEENS4_13SM90_TMA_LOADENS4_14ComposedLayoutINS4_7SwizzleILi3ELi4ELi3EEENS4_18smem_ptr_flag_bitsILi8EEENSQ_INS5_IJNSA_ILi8EEESG_EEENS5_IJSG_SC_EEEEEEEvNS4_8identityENS4_23SM90_TMA_LOAD_MULTICASTES19_vS1A_EENS_8epilogue10collective6detail29Sm90TmaWarpSpecializedAdapterINS1E_15DefaultEpilogueIaSJ_SJ_NS1D_6thread17LinearCombinationIaLi1EiiLNS1I_9ScaleType4KindE0ELNS_15FloatRoundStyleE2EaEENS1_15EpilogueDefaultEEEEEvvEEEEvNT_6ParamsE)
	.align		4
        /*000c*/ 	.word	index@(__assertfail)
	.align		4
        /*0010*/ 	.word	0x00000000
	.align		4
        /*0014*/ 	.word	0xfffffffe
	.align		4
        /*0018*/ 	.word	0x00000000
	.align		4
        /*001c*/ 	.word	0xfffffffd
	.align		4
        /*0020*/ 	.word	0x00000000
	.align		4
        /*0024*/ 	.word	0xfffffffc


//--------------------- .nv.constant4             --------------------------
	.section	.nv.constant4,"a",@progbits
	.align	8
	.align		8
.nv.constant4:
        /*0000*/ 	.dword	__assertfail
	.align		8
        /*0008*/ 	.dword	__unnamed_1
	.align		8
        /*0010*/ 	.dword	_ZN40_INTERNAL_a9c6fbd5_4_k_cu_f3478252_215034cuda3std3__45__cpo5beginE
	.align		8
        /*0018*/ 	.dword	_ZN40_INTERNAL_a9c6fbd5_4_k_cu_f3478252_215034cuda3std3__45__cpo3endE
	.align		8
        /*0020*/ 	.dword	_ZN40_INTERNAL_a9c6fbd5_4_k_cu_f3478252_215034cuda3std3__45__cpo6cbeginE
	.align		8
        /*0028*/ 	.dword	_ZN40_INTERNAL_a9c6fbd5_4_k_cu_f3478252_215034cuda3std3__45__cpo4cendE
	.align		8
        /*0030*/ 	.dword	_ZN40_INTERNAL_a9c6fbd5_4_k_cu_f3478252_215034cuda3std3__442_GLOBAL__N__a9c6fbd5_4_k_cu_f3478252_215036ignoreE
	.align		8
        /*0038*/ 	.dword	_ZN40_INTERNAL_a9c6fbd5_4_k_cu_f3478252_215034cuda3std3__419piecewise_constructE
	.align		8
        /*0040*/ 	.dword	_ZN40_INTERNAL_a9c6fbd5_4_k_cu_f3478252_215034cuda3std3__48in_placeE
	.align		8
        /*0048*/ 	.dword	_ZN40_INTERNAL_a9c6fbd5_4_k_cu_f3478252_215034cuda3std6ranges3__45__cpo4swapE
	.align		8
        /*0050*/ 	.dword	_ZN40_INTERNAL_a9c6fbd5_4_k_cu_f3478252_215034cuda3std6ranges3__45__cpo9iter_moveE
	.align		8
        /*0058*/ 	.dword	_ZN40_INTERNAL_a9c6fbd5_4_k_cu_f3478252_215034cute7productE
	.align		8
        /*0060*/ 	.dword	_ZN40_INTERNAL_a9c6fbd5_4_k_cu_f3478252_215034cute1_E
	.align		8
        /*0068*/ 	.dword	$str$22
	.align		8
        /*0070*/ 	.dword	$str$23


//--------------------- .text._ZN7cutlass13device_kernelINS_4gemm6kernel13GemmUniversalIN4cute5tupleIJiiiiEEENS1_10collective13CollectiveMmaINS1_34MainloopSm90TmaGmmaWarpSpecializedILi9ENS5_IJNS4_1CILi4EEENSA_ILi1EEESC_EEENS1_35KernelTmaWarpSpecializedCooperativeEEENS5_IJNSA_ILi128EEENSA_ILi64EEESG_EEEaNS5_IJlSC_lEEEaSJ_NS4_8TiledMMAINS4_8MMA_AtomIJNS4_4SM904GMMA26MMA_64x64x32_S32S8S8_SS_TNEEEENS4_6LayoutINS5_IJNSA_ILi2EEESC_SC_EEENS5_IJSC_NSA_ILi0EEEST_EEEEENS5_IJNS4_10UnderscoreESW_SW_EEEEENS4_13SM90_TMA_LOADENS4_14ComposedLayoutINS4_7SwizzleILi3ELi4ELi3EEENS4_18smem_ptr_flag_bitsILi8EEENSQ_INS5_IJNSA_ILi8EEESG_EEENS5_IJSG_SC_EEEEEEEvNS4_8identityENS4_23SM90_TMA_LOAD_MULTICASTES19_vS1A_EENS_8epilogue10collective6detail29Sm90TmaWarpSpecializedAdapterINS1E_15DefaultEpilogueIaSJ_SJ_NS1D_6thread17LinearCombinationIaLi1EiiLNS1I_9ScaleType4KindE0ELNS_15FloatRoundStyleE2EaEENS1_15EpilogueDefaultEEEEEvvEEEEvNT_6ParamsE --------------------------
	.section	.text._ZN7cutlass13device_kernelINS_4gemm6kernel13GemmUniversalIN4cute5tupleIJiiiiEEENS1_10collective13CollectiveMmaINS1_34MainloopSm90TmaGmmaWarpSpecializedILi9ENS5_IJNS4_1CILi4EEENSA_ILi1EEESC_EEENS1_35KernelTmaWarpSpecializedCooperativeEEENS5_IJNSA_ILi128EEENSA_ILi64EEESG_EEEaNS5_IJlSC_lEEEaSJ_NS4_8TiledMMAINS4_8MMA_AtomIJNS4_4SM904GMMA26MMA_64x64x32_S32S8S8_SS_TNEEEENS4_6LayoutINS5_IJNSA_ILi2EEESC_SC_EEENS5_IJSC_NSA_ILi0EEEST_EEEEENS5_IJNS4_10UnderscoreESW_SW_EEEEENS4_13SM90_TMA_LOADENS4_14ComposedLayoutINS4_7SwizzleILi3ELi4ELi3EEENS4_18smem_ptr_flag_bitsILi8EEENSQ_INS5_IJNSA_ILi8EEESG_EEENS5_IJSG_SC_EEEEEEEvNS4_8identityENS4_23SM90_TMA_LOAD_MULTICASTES19_vS1A_EENS_8epilogue10collective6detail29Sm90TmaWarpSpecializedAdapterINS1E_15DefaultEpilogueIaSJ_SJ_NS1D_6thread17LinearCombinationIaLi1EiiLNS1I_9ScaleType4KindE0ELNS_15FloatRoundStyleE2EaEENS1_15EpilogueDefaultEEEEEvvEEEEvNT_6ParamsE,"ax",@progbits
	.align	128
.text._ZN7cutlass13device_kernelINS_4gemm6kernel13GemmUniversalIN4cute5tupleIJiiiiEEENS1_10collective13CollectiveMmaINS1_34MainloopSm90TmaGmmaWarpSpecializedILi9ENS5_IJNS4_1CILi4EEENSA_ILi1EEESC_EEENS1_35KernelTmaWarpSpecializedCooperativeEEENS5_IJNSA_ILi128EEENSA_ILi64EEESG_EEEaNS5_IJlSC_lEEEaSJ_NS4_8TiledMMAINS4_8MMA_AtomIJNS4_4SM904GMMA26MMA_64x64x32_S32S8S8_SS_TNEEEENS4_6LayoutINS5_IJNSA_ILi2EEESC_SC_EEENS5_IJSC_NSA_ILi0EEEST_EEEEENS5_IJNS4_10UnderscoreESW_SW_EEEEENS4_13SM90_TMA_LOADENS4_14ComposedLayoutINS4_7SwizzleILi3ELi4ELi3EEENS4_18smem_ptr_flag_bitsILi8EEENSQ_INS5_IJNSA_ILi8EEESG_EEENS5_IJSG_SC_EEEEEEEvNS4_8identityENS4_23SM90_TMA_LOAD_MULTICASTES19_vS1A_EENS_8epilogue10collective6detail29Sm90TmaWarpSpecializedAdapterINS1E_15DefaultEpilogueIaSJ_SJ_NS1D_6thread17LinearCombinationIaLi1EiiLNS1I_9ScaleType4KindE0ELNS_15FloatRoundStyleE2EaEENS1_15EpilogueDefaultEEEEEvvEEEEvNT_6ParamsE:
        .type           _ZN7cutlass13device_kernelINS_4gemm6kernel13GemmUniversalIN4cute5tupleIJiiiiEEENS1_10collective13CollectiveMmaINS1_34MainloopSm90TmaGmmaWarpSpecializedILi9ENS5_IJNS4_1CILi4EEENSA_ILi1EEESC_EEENS1_35KernelTmaWarpSpecializedCooperativeEEENS5_IJNSA_ILi128EEENSA_ILi64EEESG_EEEaNS5_IJlSC_lEEEaSJ_NS4_8TiledMMAINS4_8MMA_AtomIJNS4_4SM904GMMA26MMA_64x64x32_S32S8S8_SS_TNEEEENS4_6LayoutINS5_IJNSA_ILi2EEESC_SC_EEENS5_IJSC_NSA_ILi0EEEST_EEEEENS5_IJNS4_10UnderscoreESW_SW_EEEEENS4_13SM90_TMA_LOADENS4_14ComposedLayoutINS4_7SwizzleILi3ELi4ELi3EEENS4_18smem_ptr_flag_bitsILi8EEENSQ_INS5_IJNSA_ILi8EEESG_EEENS5_IJSG_SC_EEEEEEEvNS4_8identityENS4_23SM90_TMA_LOAD_MULTICASTES19_vS1A_EENS_8epilogue10collective6detail29Sm90TmaWarpSpecializedAdapterINS1E_15DefaultEpilogueIaSJ_SJ_NS1D_6thread17LinearCombinationIaLi1EiiLNS1I_9ScaleType4KindE0ELNS_15FloatRoundStyleE2EaEENS1_15EpilogueDefaultEEEEEvvEEEEvNT_6ParamsE,@function
        .size           _ZN7cutlass13device_kernelINS_4gemm6kernel13GemmUniversalIN4cute5tupleIJiiiiEEENS1_10collective13CollectiveMmaINS1_34MainloopSm90TmaGmmaWarpSpecializedILi9ENS5_IJNS4_1CILi4EEENSA_ILi1EEESC_EEENS1_35KernelTmaWarpSpecializedCooperativeEEENS5_IJNSA_ILi128EEENSA_ILi64EEESG_EEEaNS5_IJlSC_lEEEaSJ_NS4_8TiledMMAINS4_8MMA_AtomIJNS4_4SM904GMMA26MMA_64x64x32_S32S8S8_SS_TNEEEENS4_6LayoutINS5_IJNSA_ILi2EEESC_SC_EEENS5_IJSC_NSA_ILi0EEEST_EEEEENS5_IJNS4_10UnderscoreESW_SW_EEEEENS4_13SM90_TMA_LOADENS4_14ComposedLayoutINS4_7SwizzleILi3ELi4ELi3EEENS4_18smem_ptr_flag_bitsILi8EEENSQ_INS5_IJNSA_ILi8EEESG_EEENS5_IJSG_SC_EEEEEEEvNS4_8identityENS4_23SM90_TMA_LOAD_MULTICASTES19_vS1A_EENS_8epilogue10collective6detail29Sm90TmaWarpSpecializedAdapterINS1E_15DefaultEpilogueIaSJ_SJ_NS1D_6thread17LinearCombinationIaLi1EiiLNS1I_9ScaleType4KindE0ELNS_15FloatRoundStyleE2EaEENS1_15EpilogueDefaultEEEEEvvEEEEvNT_6ParamsE,(.L_x_150 - _ZN7cutlass13device_kernelINS_4gemm6kernel13GemmUniversalIN4cute5tupleIJiiiiEEENS1_10collective13CollectiveMmaINS1_34MainloopSm90TmaGmmaWarpSpecializedILi9ENS5_IJNS4_1CILi4EEENSA_ILi1EEESC_EEENS1_35KernelTmaWarpSpecializedCooperativeEEENS5_IJNSA_ILi128EEENSA_ILi64EEESG_EEEaNS5_IJlSC_lEEEaSJ_NS4_8TiledMMAINS4_8MMA_AtomIJNS4_4SM904GMMA26MMA_64x64x32_S32S8S8_SS_TNEEEENS4_6LayoutINS5_IJNSA_ILi2EEESC_SC_EEENS5_IJSC_NSA_ILi0EEEST_EEEEENS5_IJNS4_10UnderscoreESW_SW_EEEEENS4_13SM90_TMA_LOADENS4_14ComposedLayoutINS4_7SwizzleILi3ELi4ELi3EEENS4_18smem_ptr_flag_bitsILi8EEENSQ_INS5_IJNSA_ILi8EEESG_EEENS5_IJSG_SC_EEEEEEEvNS4_8identityENS4_23SM90_TMA_LOAD_MULTICASTES19_vS1A_EENS_8epilogue10collective6detail29Sm90TmaWarpSpecializedAdapterINS1E_15DefaultEpilogueIaSJ_SJ_NS1D_6thread17LinearCombinationIaLi1EiiLNS1I_9ScaleType4KindE0ELNS_15FloatRoundStyleE2EaEENS1_15EpilogueDefaultEEEEEvvEEEEvNT_6ParamsE)
        .other          _ZN7cutlass13device_kernelINS_4gemm6kernel13GemmUniversalIN4cute5tupleIJiiiiEEENS1_10collective13CollectiveMmaINS1_34MainloopSm90TmaGmmaWarpSpecializedILi9ENS5_IJNS4_1CILi4EEENSA_ILi1EEESC_EEENS1_35KernelTmaWarpSpecializedCooperativeEEENS5_IJNSA_ILi128EEENSA_ILi64EEESG_EEEaNS5_IJlSC_lEEEaSJ_NS4_8TiledMMAINS4_8MMA_AtomIJNS4_4SM904GMMA26MMA_64x64x32_S32S8S8_SS_TNEEEENS4_6LayoutINS5_IJNSA_ILi2EEESC_SC_EEENS5_IJSC_NSA_ILi0EEEST_EEEEENS5_IJNS4_10UnderscoreESW_SW_EEEEENS4_13SM90_TMA_LOADENS4_14ComposedLayoutINS4_7SwizzleILi3ELi4ELi3EEENS4_18smem_ptr_flag_bitsILi8EEENSQ_INS5_IJNSA_ILi8EEESG_EEENS5_IJSG_SC_EEEEEEEvNS4_8identityENS4_23SM90_TMA_LOAD_MULTICASTES19_vS1A_EENS_8epilogue10collective6detail29Sm90TmaWarpSpecializedAdapterINS1E_15DefaultEpilogueIaSJ_SJ_NS1D_6thread17LinearCombinationIaLi1EiiLNS1I_9ScaleType4KindE0ELNS_15FloatRoundStyleE2EaEENS1_15EpilogueDefaultEEEEEvvEEEEvNT_6ParamsE,@"STO_CUDA_ENTRY STV_DEFAULT"
_ZN7cutlass13device_kernelINS_4gemm6kernel13GemmUniversalIN4cute5tupleIJiiiiEEENS1_10collective13CollectiveMmaINS1_34MainloopSm90TmaGmmaWarpSpecializedILi9ENS5_IJNS4_1CILi4EEENSA_ILi1EEESC_EEENS1_35KernelTmaWarpSpecializedCooperativeEEENS5_IJNSA_ILi128EEENSA_ILi64EEESG_EEEaNS5_IJlSC_lEEEaSJ_NS4_8TiledMMAINS4_8MMA_AtomIJNS4_4SM904GMMA26MMA_64x64x32_S32S8S8_SS_TNEEEENS4_6LayoutINS5_IJNSA_ILi2EEESC_SC_EEENS5_IJSC_NSA_ILi0EEEST_EEEEENS5_IJNS4_10UnderscoreESW_SW_EEEEENS4_13SM90_TMA_LOADENS4_14ComposedLayoutINS4_7SwizzleILi3ELi4ELi3EEENS4_18smem_ptr_flag_bitsILi8EEENSQ_INS5_IJNSA_ILi8EEESG_EEENS5_IJSG_SC_EEEEEEEvNS4_8identityENS4_23SM90_TMA_LOAD_MULTICASTES19_vS1A_EENS_8epilogue10collective6detail29Sm90TmaWarpSpecializedAdapterINS1E_15DefaultEpilogueIaSJ_SJ_NS1D_6thread17LinearCombinationIaLi1EiiLNS1I_9ScaleType4KindE0ELNS_15FloatRoundStyleE2EaEENS1_15EpilogueDefaultEEEEEvvEEEEvNT_6ParamsE:
[----:B------:R-:W0:Y:S01]  /*0000*/  LDC R1, c[0x0][0x28] ;  /* 0x00000a00ff017b82 */ /* 0x000e220000000800 */
[----:B------:R-:W1:Y:S01]  /*0010*/  S2R R18, SR_TID.X ;  /* 0x0000000000127919 */ /* 0x000e620000002100 */
[----:B------:R-:W-:Y:S01]  /*0020*/  ELECT P0, URZ, PT ;  /* 0x00000000003f782f */ /* 0x000fe20003800000 */
[----:B------:R-:W-:Y:S01]  /*0030*/  BSSY B0, `(.L_x_0) ;  /* 0x000000f000007945 */ /* 0x000fe20003800000 */
[--C-:B-1----:R-:W-:Y:S02]  /*0040*/  SHF.R.U32.HI R0, RZ, 0x5, R18.reuse ;  /* 0x00000005ff007819 */ /* 0x102fe40000011612 */
[----:B------:R-:W-:-:S03]  /*0050*/  SHF.R.U32.HI R3, RZ, 0x7, R18 ;  /* 0x00000007ff037819 */ /* 0x000fc60000011612 */
[----:B------:R-:W1:Y:S04]  /*0060*/  SHFL.IDX PT, R2, R0, RZ, 0x1f ;  /* 0x00001fff00027589 */ /* 0x000e6800000e0000 */
[----:B------:R2:W3:Y:S01]  /*0070*/  SHFL.IDX PT, R5, R3, RZ, 0x1f ;  /* 0x00001fff03057589 */ /* 0x0004e200000e0000 */
[----:B-1----:R-:W-:-:S13]  /*0080*/  ISETP.NE.OR P0, PT, R2, RZ, !P0 ;  /* 0x000000ff0200720c */ /* 0x002fda0004705670 */
[----:B0-23--:R-:W-:Y:S05]  /*0090*/  @P0 BRA `(.L_x_1) ;  /* 0x0000000000200947 */ /* 0x00dfea0003800000 */
[----:B------:R-:W-:Y:S02]  /*00a0*/  ULDC.64 UR4, c[0x0][0x198] ;  /* 0x0000660000047ab9 */ /* 0x000fe40000000a00 */
[----:B------:R-:W-:Y:S02]  /*00b0*/  UIADD3 UR6, UP0, UR4, 0xf0, URZ ;  /* 0x000000f004067890 */ /* 0x000fe4000ff1e03f */
[----:B------:R-:W-:Y:S02]  /*00c0*/  UIADD3 UR4, UP1, UR4, 0x1f0, URZ ;  /* 0x000001f004047890 */ /* 0x000fe4000ff3e03f */
[----:B------:R-:W-:Y:S02]  /*00d0*/  UIADD3.X UR7, URZ, UR5, URZ, UP0, !UPT ;  /* 0x000000053f077290 */ /* 0x000fe400087fe43f */
[----:B------:R-:W-:-:S07]  /*00e0*/  UIADD3.X UR5, URZ, UR5, URZ, UP1, !UPT ;  /* 0x000000053f057290 */ /* 0x000fce0008ffe43f */
[----:B------:R0:W-:Y:S02]  /*00f0*/  UTMACCTL.PF [UR6] ;  /* 0x00000000060079b9 */ /* 0x0001e40008040000 */
[----:B------:R0:W-:Y:S02]  /*0100*/  UTMACCTL.PF [UR4] ;  /* 0x00000000040079b9 */ /* 0x0001e40008040000 */
[----:B0-----:R-:W-:Y:S01]  /*0110*/  NOP ;  /* 0x0000000000007918 */ /* 0x001fe20000000000 */
.L_x_1:
[----:B------:R-:W-:Y:S05]  /*0120*/  BSYNC B0 ;  /* 0x0000000000007941 */ /* 0x000fea0003800000 */
.L_x_0:
[----:B------:R-:W0:Y:S02]  /*0130*/  SHFL.IDX PT, R3, R0, RZ, 0x1f ;  /* 0x00001fff00037589 */ /* 0x000e2400000e0000 */
[----:B0-----:R-:W-:-:S13]  /*0140*/  ISETP.NE.AND P0, PT, R3, RZ, PT ;  /* 0x000000ff0300720c */ /* 0x001fda0003f05270 */
[----:B------:R-:W-:Y:S05]  /*0150*/  @P0 BRA `(.L_x_2) ;  /* 0x00000000008c0947 */ /* 0x000fea0003800000 */
[----:B------:R-:W-:Y:S01]  /*0160*/  ELECT P0, URZ, PT ;  /* 0x00000000003f782f */ /* 0x000fe20003800000 */
[----:B------:R-:W-:-:S12]  /*0170*/  BSSY B0, `(.L_x_2) ;  /* 0x0000021000007945 */ /* 0x000fd80003800000 */
[----:B------:R-:W-:Y:S05]  /*0180*/  @!P0 BRA `(.L_x_3) ;  /* 0x00000000007c8947 */ /* 0x000fea0003800000 */
[----:B------:R-:W0:Y:S01]  /*0190*/  S2UR UR8, SR_CgaCtaId ;  /* 0x00000000000879c3 */ /* 0x000e220000008800 */
[----:B------:R-:W-:Y:S01]  /*01a0*/  UMOV UR4, 0x400 ;  /* 0x0000040000047882 */ /* 0x000fe20000000000 */
[----:B------:R-:W-:Y:S01]  /*01b0*/  UMOV UR5, 0x1 ;  /* 0x0000000100057882 */ /* 0x000fe20000000000 */
[----:B------:R-:W-:Y:S02]  /*01c0*/  UMOV UR6, 0x8 ;  /* 0x0000000800067882 */ /* 0x000fe40000000000 */
[----:B------:R-:W-:-:S04]  /*01d0*/  UIADD3 UR6, -UR6, 0x100000, URZ ;  /* 0x0010000006067890 */ /* 0x000fc8000fffe13f */
[----:B------:R-:W-:Y:S02]  /*01e0*/  USHF.L.U32 UR7, UR6, 0xb, URZ ;  /* 0x0000000b06077899 */ /* 0x000fe4000800063f */
[----:B------:R-:W-:Y:S02]  /*01f0*/  USHF.L.U32 UR6, UR6, 0x1, URZ ;  /* 0x0000000106067899 */ /* 0x000fe4000800063f */
[----:B0-----:R-:W-:Y:S02]  /*0200*/  ULEA UR8, UR8, UR4, 0x18 ;  /* 0x0000000408087291 */ /* 0x001fe4000f8ec03f */
[----:B------:R-:W-:-:S04]  /*0210*/  UIADD3 UR4, -UR5, 0x100000, URZ ;  /* 0x0010000005047890 */ /* 0x000fc8000fffe13f */
[----:B------:R-:W-:Y:S02]  /*0220*/  USHF.L.U32 UR5, UR4, 0xb, URZ ;  /* 0x0000000b04057899 */ /* 0x000fe4000800063f */
[----:B------:R-:W-:Y:S01]  /*0230*/  USHF.L.U32 UR4, UR4, 0x1, URZ ;  /* 0x0000000104047899 */ /* 0x000fe2000800063f */
[----:B------:R-:W0:Y:S11]  /*0240*/  FENCE.VIEW.ASYNC.S ;  /* 0x00000000000073c6 */ /* 0x000e360000000000 */
[----:B0-----:R0:W1:Y:S01]  /*0250*/  SYNCS.EXCH.64 URZ, [UR8], UR4 ;  /* 0x00000004083f75b2 */ /* 0x0010620008000100 */
[----:B------:R0:W2:Y:S01]  /*0260*/  SYNCS.EXCH.64 URZ, [UR8+0x48], UR6 ;  /* 0x00004806083f75b2 */ /* 0x0000a20008000100 */
[----:B------:R0:W3:Y:S01]  /*0270*/  SYNCS.EXCH.64 URZ, [UR8+0x8], UR4 ;  /* 0x00000804083f75b2 */ /* 0x0000e20008000100 */
[----:B------:R0:W4:Y:S01]  /*0280*/  SYNCS.EXCH.64 URZ, [UR8+0x50], UR6 ;  /* 0x00005006083f75b2 */ /* 0x0001220008000100 */
[----:B------:R0:W0:Y:S01]  /*0290*/  SYNCS.EXCH.64 URZ, [UR8+0x10], UR4 ;  /* 0x00001004083f75b2 */ /* 0x0000220008000100 */
        /* <DEDUP_REMOVED lines=13> */
[----:B------:R-:W-:Y:S01]  /*0370*/  NOP ;  /* 0x0000000000007918 */ /* 0x000fe20000000000 */
.L_x_3:
[----:B0-----:R-:W-:Y:S05]  /*0380*/  BSYNC B0 ;  /* 0x0000000000007941 */ /* 0x001fea0003800000 */
.L_x_2:
[----:B------:R-:W-:Y:S01]  /*0390*/  SHF.R.S32.HI R7, RZ, 0x1f, R18 ;  /* 0x0000001fff077819 */ /* 0x000fe20000011412 */
[----:B------:R-:W0:Y:S01]  /*03a0*/  SHFL.IDX PT, R0, R0, RZ, 0x1f ;  /* 0x00001fff00007589 */ /* 0x000e2200000e0000 */
[----:B------:R-:W5:Y:S01]  /*03b0*/  S2UR UR8, SR_CTAID.X ;  /* 0x00000000000879c3 */ /* 0x000f620000002500 */
[----:B------:R-:W-:Y:S02]  /*03c0*/  ELECT P0, URZ, PT ;  /* 0x00000000003f782f */ /* 0x000fe40003800000 */
[----:B------:R-:W-:Y:S01]  /*03d0*/  LEA.HI R7, R7, R18, RZ, 0x7 ;  /* 0x0000001207077211 */ /* 0x000fe200078f38ff */
[----:B------:R-:W1:Y:S01]  /*03e0*/  S2R R4, SR_CTAID.Y ;  /* 0x0000000000047919 */ /* 0x000e620000002600 */
[----:B------:R-:W-:Y:S01]  /*03f0*/  SHF.R.S32.HI R8, RZ, 0x1f, R3 ;  /* 0x0000001fff087819 */ /* 0x000fe20000011403 */
[----:B------:R-:W-:Y:S01]  /*0400*/  ULDC UR4, c[0x0][0x150] ;  /* 0x0000540000047ab9 */ /* 0x000fe20000000800 */
[----:B------:R-:W-:Y:S01]  /*0410*/  LOP3.LUT R7, R7, 0xffffff80, RZ, 0xc0, !PT ;  /* 0xffffff8007077812 */ /* 0x000fe200078ec0ff */
[----:B------:R-:W-:Y:S01]  /*0420*/  NOP ;  /* 0x0000000000007918 */ /* 0x000fe20000000000 */
[----:B------:R-:W-:Y:S01]  /*0430*/  LEA.HI R8, R8, R3, RZ, 0x2 ;  /* 0x0000000308087211 */ /* 0x000fe200078f10ff */
[----:B------:R-:W2:Y:S01]  /*0440*/  LDC R10, c[0x0][0x144] ;  /* 0x00005100ff0a7b82 */ /* 0x000ea20000000800 */
[----:B------:R-:W-:Y:S01]  /*0450*/  NOP ;  /* 0x0000000000007918 */ /* 0x000fe20000000000 */
[----:B------:R-:W-:Y:S01]  /*0460*/  IMAD.IADD R6, R18, 0x1, -R7 ;  /* 0x0000000112067824 */ /* 0x000fe200078e0a07 */
[----:B------:R-:W-:Y:S01]  /*0470*/  LOP3.LUT R8, R8, 0x3ffffffc, RZ, 0xc0, !PT ;  /* 0x3ffffffc08087812 */ /* 0x000fe200078ec0ff */
[----:B------:R-:W-:Y:S01]  /*0480*/  IMAD.MOV.U32 R23, RZ, RZ, 0x1 ;  /* 0x00000001ff177424 */ /* 0x000fe200078e00ff */
[----:B------:R-:W-:-:S02]  /*0490*/  ISETP.NE.AND P3, PT, R5, RZ, PT ;  /* 0x000000ff0500720c */ /* 0x000fc40003f65270 */
[----:B------:R-:W-:Y:S01]  /*04a0*/  SHF.R.S32.HI R7, RZ, 0x1f, R6 ;  /* 0x0000001fff077819 */ /* 0x000fe20000011406 */
[----:B------:R-:W-:Y:S01]  /*04b0*/  IMAD.IADD R8, R3, 0x1, -R8 ;  /* 0x0000000103087824 */ /* 0x000fe200078e0a08 */
[----:B------:R-:W3:Y:S02]  /*04c0*/  LDC R12, c[0x0][0x140] ;  /* 0x00005000ff0c7b82 */ /* 0x000ee40000000800 */
[----:B------:R-:W-:Y:S02]  /*04d0*/  LEA.HI R7, R7, R6, RZ, 0x3 ;  /* 0x0000000607077211 */ /* 0x000fe400078f18ff */
[----:B0-----:R-:W-:Y:S02]  /*04e0*/  ISETP.NE.OR P0, PT, R0, RZ, !P0 ;  /* 0x000000ff0000720c */ /* 0x001fe40004705670 */
[--C-:B------:R-:W-:Y:S02]  /*04f0*/  SHF.R.S32.HI R0, RZ, 0x3, R7.reuse ;  /* 0x00000003ff007819 */ /* 0x100fe40000011407 */
[----:B------:R-:W-:-:S02]  /*0500*/  SHF.R.S32.HI R7, RZ, 0x1f, R7 ;  /* 0x0000001fff077819 */ /* 0x000fc40000011407 */
[----:B-----5:R-:W-:Y:S02]  /*0510*/  I2FP.F32.U32 R9, UR8 ;  /* 0x0000000800097c45 */ /* 0x020fe40008201000 */
[----:B------:R-:W-:-:S03]  /*0520*/  LEA.HI R7, R7, R0, RZ, 0x2 ;  /* 0x0000000007077211 */ /* 0x000fc600078f10ff */
[----:B------:R-:W-:Y:S01]  /*0530*/  FMUL R9, R9, UR4 ;  /* 0x0000000409097c20 */ /* 0x000fe20008400000 */
[----:B------:R-:W-:Y:S01]  /*0540*/  LOP3.LUT R7, R7, 0xfffffffc, RZ, 0xc0, !PT ;  /* 0xfffffffc07077812 */ /* 0x000fe200078ec0ff */
[----:B------:R-:W-:Y:S01]  /*0550*/  VOTEU.ALL UP0, P0 ;  /* 0x00000000003f7886 */ /* 0x000fe20000000000 */
[----:B-1----:R-:W-:Y:S01]  /*0560*/  I2FP.F32.U32 R11, R4 ;  /* 0x00000004000b7245 */ /* 0x002fe20000201000 */
[----:B------:R-:W-:Y:S01]  /*0570*/  ULDC UR4, c[0x0][0x154] ;  /* 0x0000550000047ab9 */ /* 0x000fe20000000800 */
[----:B------:R-:W-:Y:S01]  /*0580*/  VOTEU.ALL UP1, P0 ;  /* 0x00000000003f7886 */ /* 0x000fe20000020000 */
[----:B------:R-:W-:Y:S01]  /*0590*/  IMAD.IADD R7, R0, 0x1, -R7 ;  /* 0x0000000100077824 */ /* 0x000fe200078e0a07 */
[----:B------:R-:W0:Y:S01]  /*05a0*/  F2I.U32.TRUNC.NTZ R9, R9 ;  /* 0x0000000900097305 */ /* 0x000e22000020f000 */
[----:B------:R-:W1:Y:S01]  /*05b0*/  @!UP0 S2UR UR7, SR_CgaCtaId ;  /* 0x00000000000789c3 */ /* 0x000e620000008800 */
[----:B------:R-:W-:Y:S01]  /*05c0*/  @!UP0 UMOV UR6, 0x400 ;  /* 0x0000040000068882 */ /* 0x000fe20000000000 */
[----:B------:R-:W-:Y:S01]  /*05d0*/  IMAD R8, R8, 0x4, R7 ;  /* 0x0000000408087824 */ /* 0x000fe200078e0207 */
[----:B---3--:R-:W-:-:S04]  /*05e0*/  ISETP.EQ.U32.AND P2, PT, R12, 0x1, PT ;  /* 0x000000010c00780c */ /* 0x008fc80003f42070 */
[----:B------:R-:W-:-:S04]  /*05f0*/  SHF.R.S32.HI R3, RZ, 0x1f, R8 ;  /* 0x0000001fff037819 */ /* 0x000fc80000011408 */
[----:B------:R-:W-:Y:S01]  /*0600*/  LEA.HI R0, R3, R8, RZ, 0x2 ;  /* 0x0000000803007211 */ /* 0x000fe200078f10ff */
[----:B0-----:R-:W-:-:S03]  /*0610*/  IMAD.MOV R7, RZ, RZ, -R9 ;  /* 0x000000ffff077224 */ /* 0x001fc600078e0a09 */
[----:B------:R-:W-:Y:S01]  /*0620*/  LOP3.LUT R9, R0, 0xfffffffc, RZ, 0xc0, !PT ;  /* 0xfffffffc00097812 */ /* 0x000fe200078ec0ff */
[----:B--2---:R-:W-:Y:S02]  /*0630*/  IMAD R3, R10, R7, UR8 ;  /* 0x000000080a037e24 */ /* 0x004fe4000f8e0207 */
[----:B------:R-:W-:Y:S02]  /*0640*/  FMUL R10, R11, UR4 ;  /* 0x000000040b0a7c20 */ /* 0x000fe40008400000 */
[C---:B------:R-:W-:Y:S01]  /*0650*/  IMAD.IADD R0, R8.reuse, 0x1, -R9 ;  /* 0x0000000108007824 */ /* 0x040fe200078e0a09 */
[----:B------:R-:W0:Y:S01]  /*0660*/  LDC R7, c[0x0][0x148] ;  /* 0x00005200ff077b82 */ /* 0x000e220000000800 */
[----:B------:R-:W-:Y:S01]  /*0670*/  SHF.R.S32.HI R9, RZ, 0x1f, R2 ;  /* 0x0000001fff097819 */ /* 0x000fe20000011402 */
[----:B------:R-:W-:Y:S01]  /*0680*/  IMAD.SHL.U32 R11, R8, 0x4, RZ ;  /* 0x00000004080b7824 */ /* 0x000fe200078e00ff */
[----:B------:R-:W-:Y:S01]  /*0690*/  UMOV UR4, 0x20 ;  /* 0x0000002000047882 */ /* 0x000fe20000000000 */
[----:B------:R-:W-:Y:S01]  /*06a0*/  ISETP.NE.AND P4, PT, R0, R3, PT ;  /* 0x000000030000720c */ /* 0x000fe20003f85270 */
[----:B------:R-:W2:Y:S01]  /*06b0*/  F2I.U32.TRUNC.NTZ R10, R10 ;  /* 0x0000000a000a7305 */ /* 0x000ea2000020f000 */
[----:B------:R-:W-:Y:S01]  /*06c0*/  LEA.HI R9, R9, R2, RZ, 0x2 ;  /* 0x0000000209097211 */ /* 0x000fe200078f10ff */
[----:B------:R-:W-:-:S04]  /*06d0*/  @!UP0 UIADD3 UR4, -UR4, 0x100000, URZ ;  /* 0x0010000004048890 */ /* 0x000fc8000fffe13f */
[----:B------:R-:W-:Y:S02]  /*06e0*/  @!UP0 USHF.L.U32 UR5, UR4, 0xb, URZ ;  /* 0x0000000b04058899 */ /* 0x000fe4000800063f */
[----:B------:R-:W-:Y:S01]  /*06f0*/  @!UP0 USHF.L.U32 UR4, UR4, 0x1, URZ ;  /* 0x0000000104048899 */ /* 0x000fe2000800063f */
[----:B------:R-:W-:Y:S01]  /*0700*/  LOP3.LUT R22, R8, 0xc, R11, 0x78, !PT ;  /* 0x0000000c08167812 */ /* 0x000fe200078e780b */
[----:B-1----:R-:W-:Y:S01]  /*0710*/  @!UP0 ULEA UR6, UR7, UR6, 0x18 ;  /* 0x0000000607068291 */ /* 0x002fe2000f8ec03f */
[----:B------:R-:W-:Y:S01]  /*0720*/  LOP3.LUT R9, R9, 0xfffffffc, RZ, 0xc0, !PT ;  /* 0xfffffffc09097812 */ /* 0x000fe200078ec0ff */
[----:B------:R-:W-:Y:S01]  /*0730*/  VOTEU.ALL UP0, P0 ;  /* 0x00000000003f7886 */ /* 0x000fe20000000000 */
[----:B------:R-:W-:Y:S01]  /*0740*/  LOP3.LUT P0, RZ, R6, 0x7, RZ, 0xc0, !PT ;  /* 0x0000000706ff7812 */ /* 0x000fe2000780c0ff */
[----:B------:R-:W-:Y:S02]  /*0750*/  VIADD R6, R5, 0xffffffff ;  /* 0xffffffff05067836 */ /* 0x000fe40000000000 */
[----:B------:R-:W-:Y:S01]  /*0760*/  IMAD.IADD R0, R2, 0x1, -R9 ;  /* 0x0000000102007824 */ /* 0x000fe200078e0a09 */
[----:B------:R-:W-:-:S02]  /*0770*/  ISETP.LT.U32.AND P0, PT, R22, 0x4, !P0 ;  /* 0x000000041600780c */ /* 0x000fc40004701070 */
[----:B------:R-:W-:Y:S01]  /*0780*/  @P4 SHF.R.S32.HI R9, RZ, 0x1f, R22 ;  /* 0x0000001fff094819 */ /* 0x000fe20000011416 */
[----:B--2---:R-:W-:Y:S01]  /*0790*/  IMAD.MOV R24, RZ, RZ, -R10 ;  /* 0x000000ffff187224 */ /* 0x004fe200078e0a0a */
[C---:B------:R-:W-:Y:S01]  /*07a0*/  ISETP.NE.AND P1, PT, R0.reuse, 0x3, PT ;  /* 0x000000030000780c */ /* 0x040fe20003f25270 */
[----:B------:R-:W1:Y:S02]  /*07b0*/  FENCE.VIEW.ASYNC.S ;  /* 0x00000000000073c6 */ /* 0x000e640000000000 */
[----:B-1----:R1:W2:Y:S01]  /*07c0*/  @!UP0 SYNCS.EXCH.64 URZ, [UR6+0xa0], UR4 ;  /* 0x0000a004063f85b2 */ /* 0x0022a20008000100 */
[----:B------:R-:W-:Y:S01]  /*07d0*/  @P4 LEA.HI R9, R9, R22, RZ, 0x2 ;  /* 0x0000001609094211 */ /* 0x000fe200078f10ff */
[----:B0-----:R-:W-:Y:S01]  /*07e0*/  IMAD R2, R7, R24, R4 ;  /* 0x0000001807027224 */ /* 0x001fe200078e0204 */
[----:B------:R-:W-:Y:S02]  /*07f0*/  ISETP.EQ.OR P1, PT, R0, RZ, !P1 ;  /* 0x000000ff0000720c */ /* 0x000fe40004f22670 */
[----:B------:R-:W-:-:S02]  /*0800*/  @P4 SHF.R.S32.HI R9, RZ, 0x2, R9 ;  /* 0x00000002ff094819 */ /* 0x000fc40000011409 */
[----:B------:R-:W-:Y:S02]  /*0810*/  ISETP.EQ.AND P1, PT, R5, RZ, P1 ;  /* 0x000000ff0500720c */ /* 0x000fe40000f22270 */
[----:B------:R-:W-:Y:S02]  /*0820*/  @P4 ISETP.NE.AND P5, PT, R9, R2, PT ;  /* 0x000000020900420c */ /* 0x000fe40003fa5270 */
[----:B------:R-:W-:Y:S02]  /*0830*/  ISETP.GE.U32.AND P6, PT, R6, 0x2, PT ;  /* 0x000000020600780c */ /* 0x000fe40003fc6070 */
[----:B------:R-:W-:Y:S02]  /*0840*/  SEL R2, RZ, 0x1, !P0 ;  /* 0x00000001ff027807 */ /* 0x000fe40004000000 */
[----:B------:R-:W-:Y:S01]  /*0850*/  @P4 SEL R23, RZ, 0x1, P5 ;  /* 0x00000001ff174807 */ /* 0x000fe20002800000 */
[----:B------:R1:W0:Y:S01]  /*0860*/  @!UP1 SYNCS.EXCH.64 URZ, [UR6+0xa8], UR4 ;  /* 0x0000a804063f95b2 */ /* 0x0002220008000100 */
[----:B------:R-:W-:Y:S01]  /*0870*/  SEL R19, RZ, 0x1, !P1 ;  /* 0x00000001ff137807 */ /* 0x000fe20004800000 */
[----:B------:R-:W-:Y:S01]  /*0880*/  NOP ;  /* 0x0000000000007918 */ /* 0x000fe20000000000 */
[----:B------:R-:W-:-:S02]  /*0890*/  LOP3.LUT R23, R23, R2, RZ, 0xc0, !PT ;  /* 0x0000000217177212 */ /* 0x000fc400078ec0ff */
[----:B------:R-:W-:Y:S01]  /*08a0*/  SEL R19, R19, 0x2, P6 ;  /* 0x0000000213137807 */ /* 0x000fe20003000000 */
[----:B-12---:R-:W-:Y:S06]  /*08b0*/  @!P2 BRA `(.L_x_4) ;  /* 0x000000000008a947 */ /* 0x006fec0003800000 */
[----:B0---4-:R-:W-:Y:S01]  /*08c0*/  UCGABAR_ARV ;  /* 0x00000000000079c7 */ /* 0x011fe20008000000 */
[----:B------:R-:W-:Y:S05]  /*08d0*/  BRA `(.L_x_5) ;  /* 0x0000000000047947 */ /* 0x000fea0003800000 */
.L_x_4:
[----:B0---4-:R-:W-:Y:S01]  /*08e0*/  NOP ;  /* 0x0000000000007918 */ /* 0x011fe20000000000 */
.L_x_5:
[----:B------:R-:W0:Y:S01]  /*08f0*/  LDC R2, c[0x0][0x65c] ;  /* 0x00019700ff027b82 */ /* 0x000e220000000800 */
[----:B------:R-:W-:Y:S02]  /*0900*/  IMAD.U32 R8, RZ, RZ, UR8 ;  /* 0x00000008ff087e24 */ /* 0x000fe4000f8e00ff */
[----:B------:R-:W-:Y:S01]  /*0910*/  IMAD.MOV.U32 R9, RZ, RZ, RZ ;  /* 0x000000ffff097224 */ /* 0x000fe200078e00ff */
[----:B0-----:R-:W-:-:S04]  /*0920*/  ISETP.NE.AND P1, PT, R2, 0x1, PT ;  /* 0x000000010200780c */ /* 0x001fc80003f25270 */
[----:B------:R-:W-:-:S09]  /*0930*/  P2R R5, PR, RZ, 0x2 ;  /* 0x00000002ff057803 */ /* 0x000fd20000000000 */
[----:B------:R-:W0:Y:S01]  /*0940*/  @P1 LDC R17, c[0x0][0x10] ;  /* 0x00000400ff111b82 */ /* 0x000e220000000800 */
[----:B------:R-:W-:Y:S02]  /*0950*/  @P1 IMAD.MOV.U32 R5, RZ, RZ, RZ ;  /* 0x000000ffff051224 */ /* 0x000fe400078e00ff */
[----:B------:R-:W-:-:S05]  /*0960*/  @P1 IMAD.MOV.U32 R13, RZ, RZ, RZ ;  /* 0x000000ffff0d1224 */ /* 0x000fca00078e00ff */
[----:B------:R-:W1:Y:S01]  /*0970*/  @!P1 LDC R11, c[0x0][0xc] ;  /* 0x00000300ff0b9b82 */ /* 0x000e620000000800 */
[----:B0-----:R-:W-:-:S04]  /*0980*/  @P1 IMAD.WIDE.U32 R16, R17, UR8, R4 ;  /* 0x0000000811101c25 */ /* 0x001fc8000f8e0004 */
[----:B------:R-:W-:Y:S02]  /*0990*/  @P1 IMAD.IADD R17, R17, 0x1, R13 ;  /* 0x0000000111111824 */ /* 0x000fe400078e020d */
[----:B-1----:R-:W-:-:S04]  /*09a0*/  @!P1 IMAD.WIDE.U32 R8, R4, R11, R8 ;  /* 0x0000000b04089225 */ /* 0x002fc800078e0008 */
[----:B------:R-:W-:Y:S02]  /*09b0*/  @!P1 IMAD.MOV.U32 R16, RZ, RZ, R8 ;  /* 0x000000ffff109224 */ /* 0x000fe400078e0008 */
[----:B------:R-:W-:Y:S01]  /*09c0*/  @!P1 IMAD.MOV.U32 R17, RZ, RZ, R9 ;  /* 0x000000ffff119224 */ /* 0x000fe200078e0009 */
[----:B------:R-:W-:Y:S06]  /*09d0*/  @!P2 BRA `(.L_x_6) ;  /* 0x00000000000ca947 */ /* 0x000fec0003800000 */
[----:B------:R-:W-:Y:S01]  /*09e0*/  UCGABAR_WAIT ;  /* 0x0000000000007dc7 */ /* 0x000fe20008000000 */
[----:B------:R-:W-:Y:S01]  /*09f0*/  CCTL.IVALL ;  /* 0x00000000ff00798f */ /* 0x000fe20002000000 */
[----:B------:R-:W-:Y:S05]  /*0a00*/  BRA `(.L_x_7) ;  /* 0x0000000000047947 */ /* 0x000fea0003800000 */
.L_x_6:
[----:B------:R-:W-:Y:S06]  /*0a10*/  BAR.SYNC.DEFER_BLOCKING 0x0 ;  /* 0x0000000000007b1d */ /* 0x000fec0000010000 */
.L_x_7:
[----:B------:R-:W-:Y:S05]  /*0a20*/  @!P3 BRA `(.L_x_8) ;  /* 0x000000380084b947 */ /* 0x000fea0003800000 */
[----:B------:R-:W-:-:S13]  /*0a30*/  ISETP.GT.U32.AND P0, PT, R6, 0x1, PT ;  /* 0x000000010600780c */ /* 0x000fda0003f04070 */
[----:B------:R-:W-:Y:S05]  /*0a40*/  @P0 EXIT ;  /* 0x000000000000094d */ /* 0x000fea0003800000 */
[----:B------:R-:W-:Y:S01]  /*0a50*/  ULDC.64 UR4, c[0x0][0x650] ;  /* 0x0001940000047ab9 */ /* 0x000fe20000000a00 */
[----:B------:R-:W-:Y:S01]  /*0a60*/  PRMT R0, RZ, 0x7610, R0 ;  /* 0x00007610ff007816 */ /* 0x000fe20000000000 */
[----:B------:R-:W-:Y:S01]  /*0a70*/  IMAD.MOV.U32 R59, RZ, RZ, -0x1 ;  /* 0xffffffffff3b7424 */ /* 0x000fe200078e00ff */
[----:B------:R-:W-:Y:S01]  /*0a80*/  ISETP.GE.U32.AND P0, PT, R16, UR4, PT ;  /* 0x0000000410007c0c */ /* 0x000fe2000bf06070 */
[----:B------:R-:W-:Y:S02]  /*0a90*/  IMAD.MOV.U32 R60, RZ, RZ, -0x1 ;  /* 0xffffffffff3c7424 */ /* 0x000fe400078e00ff */
[----:B------:R-:W-:Y:S01]  /*0aa0*/  IMAD.MOV.U32 R61, RZ, RZ, -0x1 ;  /* 0xffffffffff3d7424 */ /* 0x000fe200078e00ff */
[----:B------:R-:W-:-:S13]  /*0ab0*/  ISETP.GE.U32.AND.EX P0, PT, R17, UR5, PT, P0 ;  /* 0x0000000511007c0c */ /* 0x000fda000bf06100 */
[----:B------:R-:W-:Y:S05]  /*0ac0*/  @P0 BRA `(.L_x_9) ;  /* 0x0000000400280947 */ /* 0x000fea0003800000 */
[----:B------:R-:W0:Y:S01]  /*0ad0*/  LDC.64 R20, c[0x0][0x628] ;  /* 0x00018a00ff147b82 */ /* 0x000e220000000a00 */
[----:B------:R-:W-:Y:S02]  /*0ae0*/  IMAD.MOV.U32 R8, RZ, RZ, R16 ;  /* 0x000000ffff087224 */ /* 0x000fe400078e0010 */
[----:B------:R-:W-:-:S05]  /*0af0*/  IMAD.MOV.U32 R9, RZ, RZ, R17 ;  /* 0x000000ffff097224 */ /* 0x000fca00078e0011 */
[----:B------:R-:W1:Y:S08]  /*0b00*/  LDC R0, c[0x0][0x630] ;  /* 0x00018c00ff007b82 */ /* 0x000e700000000800 */
[----:B------:R-:W2:Y:S01]  /*0b10*/  LDC.64 R26, c[0x0][0x620] ;  /* 0x00018800ff1a7b82 */ /* 0x000ea20000000a00 */
[----:B0-----:R-:W-:-:S04]  /*0b20*/  ISETP.NE.U32.AND P0, PT, R20, RZ, PT ;  /* 0x000000ff1400720c */ /* 0x001fc80003f05070 */
[----:B------:R-:W-:-:S13]  /*0b30*/  ISETP.NE.AND.EX P0, PT, R21, RZ, PT, P0 ;  /* 0x000000ff1500720c */ /* 0x000fda0003f05300 */
[----:B-12---:R-:W-:Y:S05]  /*0b40*/  @!P0 BRA `(.L_x_10) ;  /* 0x0000000000288947 */ /* 0x006fea0003800000 */
[----:B------:R-:W0:Y:S02]  /*0b50*/  LDC R13, c[0x0][0x634] ;  /* 0x00018d00ff0d7b82 */ /* 0x000e240000000800 */
[----:B0-----:R-:W-:-:S05]  /*0b60*/  IADD3 R13, P0, R16, R13, RZ ;  /* 0x0000000d100d7210 */ /* 0x001fca0007f1e0ff */
[----:B------:R-:W-:-:S04]  /*0b70*/  IMAD.X R15, RZ, RZ, R17, P0 ;  /* 0x000000ffff0f7224 */ /* 0x000fc800000e0611 */
[----:B------:R-:W-:-:S04]  /*0b80*/  IMAD.WIDE.U32 R8, R15, R20, RZ ;  /* 0x000000140f087225 */ /* 0x000fc800078e00ff */
[----:B------:R-:W-:-:S04]  /*0b90*/  IMAD.WIDE.U32 R10, P0, R13, R21, R8 ;  /* 0x000000150d0a7225 */ /* 0x000fc80007800008 */
[----:B------:R-:W-:-:S04]  /*0ba0*/  IMAD.WIDE.U32 R8, R13, R20, RZ ;  /* 0x000000140d087225 */ /* 0x000fc800078e00ff */
[----:B------:R-:W-:Y:S01]  /*0bb0*/  IMAD.X R13, RZ, RZ, RZ, P0 ;  /* 0x000000ffff0d7224 */ /* 0x000fe200000e06ff */
[----:B------:R-:W-:Y:S01]  /*0bc0*/  IADD3 RZ, P0, R9, R10, RZ ;  /* 0x0000000a09ff7210 */ /* 0x000fe20007f1e0ff */
[----:B------:R-:W-:-:S04]  /*0bd0*/  IMAD.MOV.U32 R12, RZ, RZ, R11 ;  /* 0x000000ffff0c7224 */ /* 0x000fc800078e000b */
[----:B------:R-:W-:-:S08]  /*0be0*/  IMAD.WIDE.U32.X R8, R15, R21, R12, P0 ;  /* 0x000000150f087225 */ /* 0x000fd000000e040c */
.L_x_10:
[----:B------:R-:W0:Y:S01]  /*0bf0*/  LDC.64 R20, c[0x0][0x640] ;  /* 0x00019000ff147b82 */ /* 0x000e220000000a00 */
[--C-:B------:R-:W-:Y:S01]  /*0c00*/  SHF.R.U64 R61, R8, R0, R9.reuse ;  /* 0x00000000083d7219 */ /* 0x100fe20000001209 */
[----:B------:R-:W-:Y:S01]  /*0c10*/  IMAD R28, R7, R24, R4 ;  /* 0x00000018071c7224 */ /* 0x000fe200078e0204 */
[----:B------:R-:W-:Y:S01]  /*0c20*/  SHF.R.U32.HI R0, RZ, R0, R9 ;  /* 0x00000000ff007219 */ /* 0x000fe20000011609 */
[----:B------:R-:W-:Y:S01]  /*0c30*/  IMAD.MOV.U32 R25, RZ, RZ, 0x1 ;  /* 0x00000001ff197424 */ /* 0x000fe200078e00ff */
[----:B------:R-:W-:-:S03]  /*0c40*/  IADD3 R5, P0, RZ, -R61, RZ ;  /* 0x8000003dff057210 */ /* 0x000fc60007f1e0ff */
[----:B------:R-:W1:Y:S02]  /*0c50*/  LDC R6, c[0x0][0x618] ;  /* 0x00018600ff067b82 */ /* 0x000e640000000800 */
[----:B------:R-:W-:-:S04]  /*0c60*/  IMAD.X R9, RZ, RZ, ~R0, P0 ;  /* 0x000000ffff097224 */ /* 0x000fc800000e0e00 */
[-C--:B------:R-:W-:Y:S02]  /*0c70*/  IMAD R0, R9, R26.reuse, RZ ;  /* 0x0000001a09007224 */ /* 0x080fe400078e02ff */
[----:B------:R-:W2:Y:S01]  /*0c80*/  LDC R11, c[0x0][0x608] ;  /* 0x00018200ff0b7b82 */ /* 0x000ea20000000800 */
[----:B------:R-:W-:-:S04]  /*0c90*/  IMAD.WIDE.U32 R8, R5, R26, R16 ;  /* 0x0000001a05087225 */ /* 0x000fc800078e0010 */
[----:B------:R-:W-:-:S03]  /*0ca0*/  IMAD R5, R5, R27, R0 ;  /* 0x0000001b05057224 */ /* 0x000fc600078e0200 */
[----:B------:R-:W3:Y:S01]  /*0cb0*/  LDC R12, c[0x0][0x658] ;  /* 0x00019600ff0c7b82 */ /* 0x000ee20000000800 */
[----:B0-----:R-:W-:Y:S01]  /*0cc0*/  ISETP.NE.U32.AND P0, PT, R20, RZ, PT ;  /* 0x000000ff1400720c */ /* 0x001fe20003f05070 */
[----:B------:R-:W-:Y:S02]  /*0cd0*/  IMAD.IADD R5, R9, 0x1, R5 ;  /* 0x0000000109057824 */ /* 0x000fe400078e0205 */
[----:B------:R-:W-:Y:S01]  /*0ce0*/  IMAD.MOV.U32 R9, RZ, RZ, -0x1 ;  /* 0xffffffffff097424 */ /* 0x000fe200078e00ff */
[----:B------:R-:W-:-:S03]  /*0cf0*/  ISETP.NE.AND.EX P0, PT, R21, RZ, PT, P0 ;  /* 0x000000ff1500720c */ /* 0x000fc60003f05300 */
[----:B------:R-:W0:Y:S01]  /*0d00*/  LDC R15, c[0x0][0x600] ;  /* 0x00018000ff0f7b82 */ /* 0x000e220000000800 */
[-CC-:B-1----:R-:W-:Y:S02]  /*0d10*/  SHF.R.U64 R13, R8, R6.reuse, R5.reuse ;  /* 0x00000006080d7219 */ /* 0x182fe40000001205 */
[----:B------:R-:W-:-:S05]  /*0d20*/  SHF.R.U32.HI R0, RZ, R6, R5 ;  /* 0x00000006ff007219 */ /* 0x000fca0000011605 */
[----:B------:R-:W1:Y:S01]  /*0d30*/  LDC R14, c[0x0][0x648] ;  /* 0x00019200ff0e7b82 */ /* 0x000e620000000800 */
[-CC-:B--2---:R-:W-:Y:S02]  /*0d40*/  SHF.R.U64 R29, R13, R11.reuse, R0.reuse ;  /* 0x0000000b0d1d7219 */ /* 0x184fe40000001200 */
[----:B------:R-:W-:-:S05]  /*0d50*/  SHF.R.U32.HI R5, RZ, R11, R0 ;  /* 0x0000000bff057219 */ /* 0x000fca0000011600 */
[----:B------:R-:W2:Y:S01]  /*0d60*/  LDC R26, c[0x0][0x638] ;  /* 0x00018e00ff1a7b82 */ /* 0x000ea20000000800 */
[-CC-:B---3--:R-:W-:Y:S02]  /*0d70*/  SHF.R.U64 R24, R29, R12.reuse, R5.reuse ;  /* 0x0000000c1d187219 */ /* 0x188fe40000001205 */
[-C--:B------:R-:W-:Y:S02]  /*0d80*/  SHF.L.U32 R0, R9, R12.reuse, RZ ;  /* 0x0000000c09007219 */ /* 0x080fe400000006ff */
[----:B------:R-:W-:Y:S01]  /*0d90*/  SHF.R.U32.HI R5, RZ, R12, R5 ;  /* 0x0000000cff057219 */ /* 0x000fe20000011605 */
[----:B------:R-:W-:Y:S01]  /*0da0*/  IMAD.MOV.U32 R4, RZ, RZ, R24 ;  /* 0x000000ffff047224 */ /* 0x000fe200078e0018 */
[----:B------:R-:W-:Y:S01]  /*0db0*/  LOP3.LUT R10, RZ, R0, RZ, 0x33, !PT ;  /* 0x00000000ff0a7212 */ /* 0x000fe200078e33ff */
[----:B------:R-:W3:Y:S01]  /*0dc0*/  LDC R27, c[0x0][0x610] ;  /* 0x00018400ff1b7b82 */ /* 0x000ee20000000800 */
[----:B------:R-:W-:Y:S05]  /*0dd0*/  @!P0 BRA `(.L_x_11) ;  /* 0x0000000000288947 */ /* 0x000fea0003800000 */
[----:B------:R-:W4:Y:S02]  /*0de0*/  LDC R9, c[0x0][0x64c] ;  /* 0x00019300ff097b82 */ /* 0x000f240000000800 */
[----:B----4-:R-:W-:-:S05]  /*0df0*/  IADD3 R9, P0, R24, R9, RZ ;  /* 0x0000000918097210 */ /* 0x010fca0007f1e0ff */
        /* <DEDUP_REMOVED lines=8> */
.L_x_11:
[----:B-1----:R-:W-:Y:S01]  /*0e80*/  SHF.R.U64 R4, R4, R14, R5 ;  /* 0x0000000e04047219 */ /* 0x002fe20000001205 */
[----:B0-----:R-:W-:Y:S01]  /*0e90*/  VIADD R6, R15, 0xffffffff ;  /* 0xffffffff0f067836 */ /* 0x001fe20000000000 */
[----:B------:R-:W-:Y:S02]  /*0ea0*/  SHF.L.U32 R0, R25, R12, RZ ;  /* 0x0000000c19007219 */ /* 0x000fe400000006ff */
[----:B------:R-:W-:Y:S01]  /*0eb0*/  LOP3.LUT R5, R29, R10, RZ, 0xc0, !PT ;  /* 0x0000000a1d057212 */ /* 0x000fe200078ec0ff */
[----:B------:R-:W-:Y:S01]  /*0ec0*/  IMAD.MOV R7, RZ, RZ, -R4 ;  /* 0x000000ffff077224 */ /* 0x000fe200078e0a04 */
[----:B------:R-:W-:Y:S02]  /*0ed0*/  SEL R3, R3, R28, !P1 ;  /* 0x0000001c03037207 */ /* 0x000fe40004800000 */
[----:B------:R-:W-:Y:S01]  /*0ee0*/  LOP3.LUT R6, R13, R6, RZ, 0xc0, !PT ;  /* 0x000000060d067212 */ /* 0x000fe200078ec0ff */
[----:B------:R-:W-:Y:S02]  /*0ef0*/  IMAD R4, R0, R4, R5 ;  /* 0x0000000400047224 */ /* 0x000fe400078e0205 */
[----:B--2---:R-:W-:-:S02]  /*0f00*/  IMAD R0, R7, R26, R24 ;  /* 0x0000001a07007224 */ /* 0x004fc400078e0218 */
[----:B---3--:R-:W-:Y:S02]  /*0f10*/  IMAD R3, R4, R27, R3 ;  /* 0x0000001b04037224 */ /* 0x008fe400078e0203 */
[----:B------:R-:W-:Y:S02]  /*0f20*/  IMAD.MOV.U32 R5, RZ, RZ, 0x1 ;  /* 0x00000001ff057424 */ /* 0x000fe400078e00ff */
[----:B------:R-:W-:-:S03]  /*0f30*/  IMAD R4, R0, R15, R6 ;  /* 0x0000000f00047224 */ /* 0x000fc600078e0206 */
[----:B------:R-:W-:Y:S02]  /*0f40*/  PRMT R0, R5, 0x7610, R0 ;  /* 0x0000761005007816 */ /* 0x000fe40000000000 */
[----:B------:R-:W-:Y:S02]  /*0f50*/  SEL R60, R4, R3, !P1 ;  /* 0x00000003043c7207 */ /* 0x000fe40004800000 */
[----:B------:R-:W-:-:S07]  /*0f60*/  SEL R59, R3, R4, !P1 ;  /* 0x00000004033b7207 */ /* 0x000fce0004800000 */
.L_x_9:
[----:B------:R-:W-:-:S08]  /*0f70*/  NOP ;  /* 0x0000000000007918 */ /* 0x000fd00000000000 */
[----:B------:R-:W0:Y:S02]  /*0f80*/  USETMAXREG.TRY_ALLOC.CTAPOOL UP0, 0xe8 ;  /* 0x000000e8000079c8 */ /* 0x000e240008000600 */
[----:B0-----:R-:W-:-:S13]  /*0f90*/  PLOP3.LUT P0, PT, PT, PT, UP0, 0x80, 0x0 ;  /* 0x000000000000781c */ /* 0x001fda0003f0f008 */
[----:B------:R-:W-:Y:S05]  /*0fa0*/  @!P0 BRA `(.L_x_9) ;  /* 0xfffffffc00f08947 */ /* 0x000fea000383ffff */
[----:B------:R-:W-:Y:S01]  /*0fb0*/  ULDC.64 UR4, c[0x0][0x598] ;  /* 0x0001660000047ab9 */ /* 0x000fe20000000a00 */
[----:B------:R-:W-:Y:S01]  /*0fc0*/  ULDC.64 UR36, c[0x0][0x208] ;  /* 0x0000820000247ab9 */ /* 0x000fe20000000a00 */
[----:B------:R-:W-:-:S04]  /*0fd0*/  ISETP.NE.U32.AND P0, PT, RZ, UR4, PT ;  /* 0x00000004ff007c0c */ /* 0x000fc8000bf05070 */
[----:B------:R-:W-:-:S13]  /*0fe0*/  ISETP.NE.AND.EX P0, PT, RZ, UR5, PT, P0 ;  /* 0x00000005ff007c0c */ /* 0x000fda000bf05300 */
[----:B------:R-:W-:Y:S05]  /*0ff0*/  @!P0 BRA `(.L_x_12) ;  /* 0x00000000001c8947 */ /* 0x000fea0003800000 */
[----:B------:R-:W0:Y:S02]  /*1000*/  LDC.64 R4, c[0x0][0x598] ;  /* 0x00016600ff047b82 */ /* 0x000e240000000a00 */
[----:B0-----:R-:W2:Y:S02]  /*1010*/  LDG.E.64 R4, desc[UR36][R4.64] ;  /* 0x0000002404047981 */ /* 0x001ea4000c1e1b00 */
[----:B--2---:R-:W-:-:S04]  /*1020*/  ISETP.NE.U32.AND P0, PT, R4, RZ, PT ;  /* 0x000000ff0400720c */ /* 0x004fc80003f05070 */
[----:B------:R-:W-:-:S13]  /*1030*/  ISETP.NE.AND.EX P0, PT, R5, RZ, PT, P0 ;  /* 0x000000ff0500720c */ /* 0x000fda0003f05300 */
[----:B------:R-:W-:Y:S05]  /*1040*/  @!P0 BRA `(.L_x_12) ;  /* 0x0000000000088947 */ /* 0x000fea0003800000 */
[----:B------:R0:W5:Y:S01]  /*1050*/  LD.E R56, desc[UR36][R4.64] ;  /* 0x0000002404387980 */ /* 0x000162000c101900 */
[----:B------:R-:W-:Y:S05]  /*1060*/  BRA `(.L_x_13) ;  /* 0x0000000000247947 */ /* 0x000fea0003800000 */
.L_x_12:
[----:B------:R-:W-:Y:S02]  /*1070*/  ULDC.64 UR4, c[0x0][0x588] ;  /* 0x0001620000047ab9 */ /* 0x000fe40000000a00 */
[----:B------:R-:W-:-:S04]  /*1080*/  ISETP.NE.U32.AND P0, PT, RZ, UR4, PT ;  /* 0x00000004ff007c0c */ /* 0x000fc8000bf05070 */
[----:B------:R-:W-:-:S13]  /*1090*/  ISETP.NE.AND.EX P0, PT, RZ, UR5, PT, P0 ;  /* 0x00000005ff007c0c */ /* 0x000fda000bf05300 */
[----:B------:R-:W-:Y:S05]  /*10a0*/  @!P0 BRA `(.L_x_14) ;  /* 0x00000000000c8947 */ /* 0x000fea0003800000 */
[----:B------:R-:W0:Y:S02]  /*10b0*/  LDC.64 R56, c[0x0][0x588] ;  /* 0x00016200ff387b82 */ /* 0x000e240000000a00 */
[----:B0-----:R1:W5:Y:S01]  /*10c0*/  LDG.E R56, desc[UR36][R56.64] ;  /* 0x0000002438387981 */ /* 0x001362000c1e1900 */
[----:B------:R-:W-:Y:S05]  /*10d0*/  BRA `(.L_x_13) ;  /* 0x0000000000087947 */ /* 0x000fea0003800000 */
.L_x_14:
[----:B------:R-:W-:Y:S02]  /*10e0*/  ULDC UR4, c[0x0][0x580] ;  /* 0x0001600000047ab9 */ /* 0x000fe40000000800 */
[----:B------:R-:W-:-:S07]  /*10f0*/  IMAD.U32 R56, RZ, RZ, UR4 ;  /* 0x00000004ff387e24 */ /* 0x000fce000f8e00ff */
.L_x_13:
[----:B------:R-:W-:Y:S02]  /*1100*/  ULDC.64 UR4, c[0x0][0x5a0] ;  /* 0x0001680000047ab9 */ /* 0x000fe40000000a00 */
[----:B------:R-:W-:-:S04]  /*1110*/  ISETP.NE.U32.AND P0, PT, RZ, UR4, PT ;  /* 0x00000004ff007c0c */ /* 0x000fc8000bf05070 */
[----:B------:R-:W-:-:S13]  /*1120*/  ISETP.NE.AND.EX P0, PT, RZ, UR5, PT, P0 ;  /* 0x00000005ff007c0c */ /* 0x000fda000bf05300 */
[----:B------:R-:W-:Y:S05]  /*1130*/  @!P0 BRA `(.L_x_15) ;  /* 0x00000000001c8947 */ /* 0x000fea0003800000 */
[----:B0-----:R-:W0:Y:S02]  /*1140*/  LDC.64 R4, c[0x0][0x5a0] ;  /* 0x00016800ff047b82 */ /* 0x001e240000000a00 */
[----:B0-----:R-:W2:Y:S02]  /*1150*/  LDG.E.64 R4, desc[UR36][R4.64] ;  /* 0x0000002404047981 */ /* 0x001ea4000c1e1b00 */
[----:B--2---:R-:W-:-:S04]  /*1160*/  ISETP.NE.U32.AND P0, PT, R4, RZ, PT ;  /* 0x000000ff0400720c */ /* 0x004fc80003f05070 */
[----:B------:R-:W-:-:S13]  /*1170*/  ISETP.NE.AND.EX P0, PT, R5, RZ, PT, P0 ;  /* 0x000000ff0500720c */ /* 0x000fda0003f05300 */
[----:B------:R-:W-:Y:S05]  /*1180*/  @!P0 BRA `(.L_x_15) ;  /* 0x0000000000088947 */ /* 0x000fea0003800000 */
[----:B-1----:R0:W5:Y:S01]  /*1190*/  LD.E R57, desc[UR36][R4.64] ;  /* 0x0000002404397980 */ /* 0x002162000c101900 */
[----:B------:R-:W-:Y:S05]  /*11a0*/  BRA `(.L_x_16) ;  /* 0x0000000000247947 */ /* 0x000fea0003800000 */
.L_x_15:
[----:B------:R-:W-:Y:S02]  /*11b0*/  ULDC.64 UR4, c[0x0][0x590] ;  /* 0x0001640000047ab9 */ /* 0x000fe40000000a00 */
[----:B------:R-:W-:-:S04]  /*11c0*/  ISETP.NE.U32.AND P0, PT, RZ, UR4, PT ;  /* 0x00000004ff007c0c */ /* 0x000fc8000bf05070 */
[----:B------:R-:W-:-:S13]  /*11d0*/  ISETP.NE.AND.EX P0, PT, RZ, UR5, PT, P0 ;  /* 0x00000005ff007c0c */ /* 0x000fda000bf05300 */
[----:B------:R-:W-:Y:S05]  /*11e0*/  @!P0 BRA `(.L_x_17) ;  /* 0x00000000000c8947 */ /* 0x000fea0003800000 */
[----:B0-----:R-:W1:Y:S02]  /*11f0*/  LDC.64 R4, c[0x0][0x590] ;  /* 0x00016400ff047b82 */ /* 0x001e640000000a00 */
[----:B-1----:R1:W5:Y:S01]  /*1200*/  LDG.E R57, desc[UR36][R4.64] ;  /* 0x0000002404397981 */ /* 0x002362000c1e1900 */
[----:B------:R-:W-:Y:S05]  /*1210*/  BRA `(.L_x_16) ;  /* 0x0000000000087947 */ /* 0x000fea0003800000 */
.L_x_17:
[----:B------:R-:W-:Y:S02]  /*1220*/  ULDC UR4, c[0x0][0x584] ;  /* 0x0001610000047ab9 */ /* 0x000fe40000000800 */
[----:B-1----:R-:W-:-:S07]  /*1230*/  IMAD.U32 R57, RZ, RZ, UR4 ;  /* 0x00000004ff397e24 */ /* 0x002fce000f8e00ff */
.L_x_16:
[----:B------:R-:W-:-:S13]  /*1240*/  LOP3.LUT P0, RZ, R0, 0xff, RZ, 0xc0, !PT ;  /* 0x000000ff00ff7812 */ /* 0x000fda000780c0ff */
[----:B------:R-:W-:Y:S05]  /*1250*/  @!P0 EXIT ;  /* 0x000000000000894d */ /* 0x000fea0003800000 */
[----:B------:R-:W-:Y:S01]  /*1260*/  ULDC UR4, c[0x0][0x28c] ;  /* 0x0000a30000047ab9 */ /* 0x000fe20000000800 */
[----:B------:R-:W-:Y:S01]  /*1270*/  UMOV UR38, URZ ;  /* 0x0000003f00267c82 */ /* 0x000fe20008000000 */
[----:B------:R-:W-:Y:S01]  /*1280*/  UIADD3 UR4, UR4, 0x7f, URZ ;  /* 0x0000007f04047890 */ /* 0x000fe2000fffe03f */
[----:B------:R-:W-:-:S03]  /*1290*/  UMOV UR39, URZ ;  /* 0x0000003f00277c82 */ /* 0x000fc60008000000 */
[----:B------:R-:W-:-:S04]  /*12a0*/  USHF.R.S32.HI UR5, URZ, 0x1f, UR4 ;  /* 0x0000001f3f057899 */ /* 0x000fc80008011404 */
[----:B------:R-:W-:-:S04]  /*12b0*/  ULEA.HI UR5, UR5, UR4, URZ, 0x7 ;  /* 0x0000000405057291 */ /* 0x000fc8000f8f383f */
[----:B------:R-:W-:-:S12]  /*12c0*/  USHF.R.S32.HI UR40, URZ, 0x7, UR5 ;  /* 0x000000073f287899 */ /* 0x000fd80008011405 */
.L_x_105:
[----:B------:R-:W-:Y:S01]  /*12d0*/  LOP3.LUT R0, R18, 0x80, RZ, 0xc0, !PT ;  /* 0x0000008012007812 */ /* 0x000fe200078ec0ff */
[----:B------:R-:W2:Y:S01]  /*12e0*/  S2UR UR7, SR_CgaCtaId ;  /* 0x00000000000779c3 */ /* 0x000ea20000008800 */
[----:B------:R-:W-:Y:S02]  /*12f0*/  UMOV UR6, 0x400 ;  /* 0x0000040000067882 */ /* 0x000fe40000000000 */
[----:B------:R-:W-:-:S06]  /*1300*/  SHF.R.U32.HI R0, RZ, 0x7, R0 ;  /* 0x00000007ff007819 */ /* 0x000fcc0000011600 */
[----:B------:R-:W3:Y:S01]  /*1310*/  SHFL.IDX PT, R0, R0, RZ, 0x1f ;  /* 0x00001fff00007589 */ /* 0x000ee200000e0000 */
[----:B--2---:R-:W-:Y:S01]  /*1320*/  ULEA UR6, UR7, UR6, 0x18 ;  /* 0x0000000607067291 */ /* 0x004fe2000f8ec03f */
[----:B---3--:R-:W-:-:S13]  /*1330*/  R2UR UR4, R0 ;  /* 0x00000000000472ca */ /* 0x008fda00000e0000 */
[----:B------:R-:W-:-:S04]  /*1340*/  ULEA.HI UR5, UR4, UR4, URZ, 0x1 ;  /* 0x0000000404057291 */ /* 0x000fc8000f8f083f */
[----:B------:R-:W-:-:S04]  /*1350*/  ULOP3.LUT UR5, UR5, 0x7fffe, URZ, 0xc0, !UPT ;  /* 0x0007fffe05057892 */ /* 0x000fc8000f8ec03f */
[----:B------:R-:W-:-:S03]  /*1360*/  UIADD3 UR5, UR4, -UR5, URZ ;  /* 0x8000000504057290 */ /* 0x000fc6000fffe03f */
[----:B------:R-:W-:Y:S01]  /*1370*/  ULDC UR4, c[0x0][0x28c] ;  /* 0x0000a30000047ab9 */ /* 0x000fe20000000800 */
[----:B------:R-:W-:Y:S01]  /*1380*/  ULEA UR5, UR5, UR6, 0xd ;  /* 0x0000000605057291 */ /* 0x000fe2000f8e683f */
[----:B------:R-:W-:-:S03]  /*1390*/  ISETP.LT.AND P0, PT, RZ, UR4, PT ;  /* 0x00000004ff007c0c */ /* 0x000fc6000bf01270 */
[----:B------:R-:W-:-:S04]  /*13a0*/  UIADD3 UR5, UR5, 0x180, URZ ;  /* 0x0000018005057890 */ /* 0x000fc8000fffe03f */
[----:B------:R-:W-:-:S04]  /*13b0*/  USHF.R.U32.HI UR5, URZ, 0x4, UR5 ;  /* 0x000000043f057899 */ /* 0x000fc80008011605 */
[----:B------:R-:W-:Y:S02]  /*13c0*/  ULOP3.LUT UR41, UR5, 0x3fff, URZ, 0xc0, !UPT ;  /* 0x00003fff05297892 */ /* 0x000fe4000f8ec03f */
[----:B0---4-:R-:W-:Y:S10]  /*13d0*/  @P0 BRA `(.L_x_18) ;  /* 0x0000000000400947 */ /* 0x011ff40003800000 */
[----:B------:R-:W-:Y:S01]  /*13e0*/  MOV R0, 0x0 ;  /* 0x0000000000007802 */ /* 0x000fe20000000f00 */
[----:B------:R-:W-:Y:S01]  /*13f0*/  ULDC.64 UR4, c[0x4][0x68] ;  /* 0x01001a0000047ab9 */ /* 0x000fe20000000a00 */
[----:B------:R-:W-:Y:S01]  /*1400*/  ULDC.64 UR6, c[0x4][0x8] ;  /* 0x0100020000067ab9 */ /* 0x000fe20000000a00 */
[----:B01----:R-:W-:Y:S01]  /*1410*/  IMAD.U32 R4, RZ, RZ, UR4 ;  /* 0x00000004ff047e24 */ /* 0x003fe2000f8e00ff */
[----:B------:R0:W1:Y:S01]  /*1420*/  LDC.64 R14, c[0x4][R0] ;  /* 0x01000000000e7b82 */ /* 0x0000620000000a00 */
[----:B------:R-:W-:Y:S01]  /*1430*/  IMAD.U32 R5, RZ, RZ, UR5 ;  /* 0x00000005ff057e24 */ /* 0x000fe2000f8e00ff */
[----:B------:R-:W-:Y:S01]  /*1440*/  ULDC.64 UR4, c[0x4][0x70] ;  /* 0x01001c0000047ab9 */ /* 0x000fe20000000a00 */
[----:B------:R-:W-:Y:S02]  /*1450*/  IMAD.U32 R10, RZ, RZ, UR6 ;  /* 0x00000006ff0a7e24 */ /* 0x000fe4000f8e00ff */
[----:B------:R-:W-:Y:S02]  /*1460*/  IMAD.U32 R6, RZ, RZ, UR4 ;  /* 0x00000004ff067e24 */ /* 0x000fe4000f8e00ff */
[----:B------:R-:W-:-:S02]  /*1470*/  IMAD.U32 R7, RZ, RZ, UR5 ;  /* 0x00000005ff077e24 */ /* 0x000fc4000f8e00ff */
[----:B------:R-:W-:Y:S02]  /*1480*/  IMAD.U32 R11, RZ, RZ, UR7 ;  /* 0x00000007ff0b7e24 */ /* 0x000fe4000f8e00ff */
[----:B------:R-:W-:Y:S02]  /*1490*/  IMAD.MOV.U32 R8, RZ, RZ, 0x1e1 ;  /* 0x000001e1ff087424 */ /* 0x000fe400078e00ff */
[----:B------:R-:W-:Y:S02]  /*14a0*/  IMAD.MOV.U32 R12, RZ, RZ, 0x1 ;  /* 0x00000001ff0c7424 */ /* 0x000fe400078e00ff */
[----:B0-----:R-:W-:-:S07]  /*14b0*/  IMAD.MOV.U32 R13, RZ, RZ, RZ ;  /* 0x000000ffff0d7224 */ /* 0x001fce00078e00ff */
[----:B------:R-:W-:-:S07]  /*14c0*/  LEPC R20, `(.L_x_18) ;  /* 0x000000001014794e */ /* 0x000fce0000000000 */
[----:B-1---5:R-:W-:Y:S05]  /*14d0*/  CALL.ABS.NOINC R14 ;  /* 0x000000000e007343 */ /* 0x022fea0003c00000 */
.L_x_18:
[----:B------:R-:W-:-:S04]  /*14e0*/  LOP3.LUT R0, R19, 0x1, RZ, 0xfc, !PT ;  /* 0x0000000113007812 */ /* 0x000fc800078efcff */
[----:B------:R-:W-:-:S13]  /*14f0*/  ISETP.NE.AND P0, PT, R0, 0x3, PT ;  /* 0x000000030000780c */ /* 0x000fda0003f05270 */
[----:B------:R-:W-:Y:S05]  /*1500*/  @!P0 BRA `(.L_x_19) ;  /* 0x0000000000048947 */ /* 0x000fea0003800000 */
[----:B------:R-:W-:Y:S01]  /*1510*/  BPT.TRAP 0x1 ;  /* 0x000000040000795c */ /* 0x000fe20000300000 */
.L_x_19:
[----:B------:R-:W2:Y:S01]  /*1520*/  S2UR UR5, SR_CgaCtaId ;  /* 0x00000000000579c3 */ /* 0x000ea20000008800 */
[----:B------:R-:W-:Y:S01]  /*1530*/  UMOV UR4, 0x400 ;  /* 0x0000040000047882 */ /* 0x000fe20000000000 */
[----:B------:R-:W-:Y:S02]  /*1540*/  IMAD.U32 R0, RZ, RZ, UR38 ;  /* 0x00000026ff007e24 */ /* 0x000fe4000f8e00ff */
[----:B------:R-:W-:-:S03]  /*1550*/  IMAD.U32 R3, RZ, RZ, UR39 ;  /* 0x00000027ff037e24 */ /* 0x000fc6000f8e00ff */
[----:B------:R-:W-:Y:S01]  /*1560*/  SHF.L.U32 R0, R0, 0x1f, RZ ;  /* 0x0000001f00007819 */ /* 0x000fe200000006ff */
[----:B--2---:R-:W-:-:S06]  /*1570*/  ULEA UR4, UR5, UR4, 0x18 ;  /* 0x0000000405047291 */ /* 0x004fcc000f8ec03f */
[----:B------:R-:W-:-:S04]  /*1580*/  IMAD.U32 R6, RZ, RZ, UR4 ;  /* 0x00000004ff067e24 */ /* 0x000fc8000f8e00ff */
[----:B------:R-:W-:-:S04]  /*1590*/  IMAD R3, R3, 0x8, R6 ;  /* 0x0000000803037824 */ /* 0x000fc800078e0206 */
[----:B------:R2:W3:Y:S01]  /*15a0*/  SYNCS.PHASECHK.TRANS64.TRYWAIT P1, [R3+URZ], R0 ;  /* 0x00000000030075a7 */ /* 0x0004e2000802017f */
[----:B------:R-:W-:Y:S05]  /*15b0*/  @!P0 BRA `(.L_x_20) ;  /* 0x0000000000048947 */ /* 0x000fea0003800000 */
[----:B------:R-:W-:Y:S01]  /*15c0*/  BPT.TRAP 0x1 ;  /* 0x000000040000795c */ /* 0x000fe20000300000 */
.L_x_20:
[----:B---3--:R-:W-:Y:S05]  /*15d0*/  @P1 BRA `(.L_x_21) ;  /* 0x0000000000081947 */ /* 0x008fea0003800000 */
[----:B------:R-:W3:Y:S02]  /*15e0*/  SYNCS.PHASECHK.TRANS64.TRYWAIT P1, [R3+URZ], R0 ;  /* 0x00000000030075a7 */ /* 0x000ee4000802017f */
[----:B---3--:R-:W-:Y:S05]  /*15f0*/  @!P1 BRA `(.L_x_22) ;  /* 0x0000004400b49947 */ /* 0x008fea0003800000 */
.L_x_21:
[----:B------:R-:W-:-:S04]  /*1600*/  UISETP.LT.AND UP0, UPT, UR40, 0x1, UPT ;  /* 0x000000012800788c */ /* 0x000fc8000bf01270 */
[----:B------:R-:W-:-:S06]  /*1610*/  USEL UR4, UR40, 0x1, UP0 ;  /* 0x0000000128047887 */ /* 0x000fcc0008000000 */
[----:B--23--:R-:W-:Y:S01]  /*1620*/  IMAD.U32 R0, RZ, RZ, UR4 ;  /* 0x00000004ff007e24 */ /* 0x00cfe2000f8e00ff */
[----:B------:R-:W-:Y:S05]  /*1630*/  WARPSYNC.ALL ;  /* 0x0000000000007948 */ /* 0x000fea0003800000 */
[----:B------:R-:W-:-:S04]  /*1640*/  IADD3 R0, -R0, UR40, RZ ;  /* 0x0000002800007c10 */ /* 0x000fc8000fffe1ff */
[----:B------:R-:W-:Y:S02]  /*1650*/  ISETP.GE.AND P1, PT, R0, 0x1, PT ;  /* 0x000000010000780c */ /* 0x000fe40003f26270 */
[----:B------:R-:W-:Y:S01]  /*1660*/  R2UR UR4, R6 ;  /* 0x00000000060472ca */ /* 0x000fe200000e0000 */
[----:B------:R-:W-:Y:S01]  /*1670*/  WARPGROUP.ARRIVE ;  /* 0x00000000000079c5 */ /* 0x000fe20000000000 */
[----:B------:R-:W-:Y:S01]  /*1680*/  UMOV UR9, 0x40000040 ;  /* 0x4000004000097882 */ /* 0x000fe20000000000 */
[----:B------:R-:W-:-:S10]  /*1690*/  UMOV UR11, 0x40000040 ;  /* 0x40000040000b7882 */ /* 0x000fd40000000000 */
[----:B------:R-:W-:-:S04]  /*16a0*/  UIADD3 UR4, UR4, 0x24180, URZ ;  /* 0x0002418004047890 */ /* 0x000fc8000fffe03f */
[----:B------:R-:W-:-:S04]  /*16b0*/  USHF.R.U32.HI UR4, URZ, 0x4, UR4 ;  /* 0x000000043f047899 */ /* 0x000fc80008011604 */
[----:B------:R-:W-:Y:S02]  /*16c0*/  ULOP3.LUT UR5, UR4, 0x3fff, URZ, 0xc0, !UPT ;  /* 0x00003fff04057892 */ /* 0x000fe4000f8ec03f */
[----:B------:R-:W-:Y:S02]  /*16d0*/  ULOP3.LUT UR4, UR41, 0x10000, URZ, 0xfc, !UPT ;  /* 0x0001000029047892 */ /* 0x000fe4000f8efc3f */
[----:B------:R-:W-:Y:S02]  /*16e0*/  ULOP3.LUT UR5, UR5, 0x10000, URZ, 0xfc, !UPT ;  /* 0x0001000005057892 */ /* 0x000fe4000f8efc3f */
[----:B------:R-:W-:Y:S02]  /*16f0*/  ULEA UR6, UR39, UR4, 0xa ;  /* 0x0000000427067291 */ /* 0x000fe4000f8e503f */
[----:B------:R-:W-:-:S05]  /*1700*/  ULEA UR7, UR39, UR5, 0x9 ;  /* 0x0000000527077291 */ /* 0x000fca000f8e483f */
[----:B------:R-:W-:Y:S02]  /*1710*/  UMOV UR8, UR6 ;  /* 0x0000000600087c82 */ /* 0x000fe40008000000 */
[----:B------:R-:W-:Y:S02]  /*1720*/  UMOV UR10, UR7 ;  /* 0x00000007000a7c82 */ /* 0x000fe40008000000 */
[----:B------:R-:W-:Y:S01]  /*1730*/  IGMMA.64x64x32.S8.S8 R24, gdesc[UR8], RZ, !UPT, gsb0 ;  /* 0x01e00000081879f1 */ /* 0x000fe2000c0410ff */
[----:B------:R-:W-:Y:S02]  /*1740*/  UIADD3 UR8, UR6, 0x2, URZ ;  /* 0x0000000206087890 */ /* 0x000fe4000fffe03f */
[----:B------:R-:W-:Y:S01]  /*1750*/  UIADD3 UR10, UR7, 0x2, URZ ;  /* 0x00000002070a7890 */ /* 0x000fe2000fffe03f */
[----:B------:R-:W-:Y:S01]  /*1760*/  UMOV UR9, 0x40000040 ;  /* 0x4000004000097882 */ /* 0x000fe20000000000 */
[----:B------:R-:W-:Y:S01]  /*1770*/  UMOV UR11, 0x40000040 ;  /* 0x40000040000b7882 */ /* 0x000fe20000000000 */
[----:B------:R-:W-:-:S02]  /*1780*/  WARPGROUP.DEPBAR.LE gsb0, 0x0 ;  /* 0x00008000000079c5 */ /* 0x000fc40000010000 */
[----:B------:R-:W-:-:S06]  /*1790*/  WARPGROUP.ARRIVE ;  /* 0x00000000000079c5 */ /* 0x000fcc0000000000 */
[----:B------:R-:W-:Y:S01]  /*17a0*/  IGMMA.64x64x32.S8.S8 R24, gdesc[UR8], R24, gsb0 ;  /* 0x01e00000081879f1 */ /* 0x000fe20008041018 */
[----:B------:R-:W-:Y:S02]  /*17b0*/  UIADD3 UR8, UR6, 0x4, URZ ;  /* 0x0000000406087890 */ /* 0x000fe4000fffe03f */
[----:B------:R-:W-:Y:S01]  /*17c0*/  UIADD3 UR10, UR7, 0x4, URZ ;  /* 0x00000004070a7890 */ /* 0x000fe2000fffe03f */
[----:B------:R-:W-:Y:S01]  /*17d0*/  UMOV UR9, 0x40000040 ;  /* 0x4000004000097882 */ /* 0x000fe20000000000 */
[----:B------:R-:W-:Y:S01]  /*17e0*/  UMOV UR11, 0x40000040 ;  /* 0x40000040000b7882 */ /* 0x000fe20000000000 */
[----:B------:R-:W-:Y:S02]  /*17f0*/  WARPGROUP.DEPBAR.LE gsb0, 0x0 ;  /* 0x00008000000079c5 */ /* 0x000fe40000010000 */
        /* <DEDUP_REMOVED lines=8> */
[----:B------:R-:W-:Y:S03]  /*1880*/  IGMMA.64x64x32.S8.S8 R24, gdesc[UR8], R24, gsb0 ;  /* 0x01e00000081879f1 */ /* 0x000fe60008041018 */
[----:B------:R-:W-:Y:S02]  /*1890*/  WARPGROUP.DEPBAR.LE gsb0, 0x0 ;  /* 0x00008000000079c5 */ /* 0x000fe40000010000 */
[----:B------:R-:W-:Y:S05]  /*18a0*/  @!P1 BRA `(.L_x_23) ;  /* 0x0000000400249947 */ /* 0x000fea0003800000 */
[----:B------:R-:W-:Y:S02]  /*18b0*/  UIADD3 UR6, UR39, 0x1, URZ ;  /* 0x0000000127067890 */ /* 0x000fe4000fffe03f */
[----:B------:R-:W-:Y:S02]  /*18c0*/  IMAD.U32 R3, RZ, RZ, UR39 ;  /* 0x00000027ff037e24 */ /* 0x000fe4000f8e00ff */
[----:B------:R-:W-:-:S04]  /*18d0*/  UISETP.NE.AND UP0, UPT, UR6, 0x9, UPT ;  /* 0x000000090600788c */ /* 0x000fc8000bf05270 */
[----:B------:R-:W-:Y:S02]  /*18e0*/  USEL UR7, URZ, 0x1, UP0 ;  /* 0x000000013f077887 */ /* 0x000fe40008000000 */
[----:B------:R-:W-:Y:S02]  /*18f0*/  USEL UR6, UR6, URZ, UP0 ;  /* 0x0000003f06067287 */ /* 0x000fe40008000000 */
[----:B------:R-:W-:-:S06]  /*1900*/  ULOP3.LUT UR7, UR38, UR7, URZ, 0x3c, !UPT ;  /* 0x0000000726077292 */ /* 0x000fcc000f8e3c3f */
[----:B------:R-:W-:-:S07]  /*1910*/  IMAD.U32 R7, RZ, RZ, UR7 ;  /* 0x00000007ff077e24 */ /* 0x000fce000f8e00ff */
.L_x_30:
[----:B------:R-:W-:Y:S05]  /*1920*/  @!P0 BRA `(.L_x_24) ;  /* 0x0000000000048947 */ /* 0x000fea0003800000 */
[----:B------:R-:W-:Y:S01]  /*1930*/  BPT.TRAP 0x1 ;  /* 0x000000040000795c */ /* 0x000fe20000300000 */
.L_x_24:
[----:B------:R-:W2:Y:S01]  /*1940*/  S2UR UR8, SR_CgaCtaId ;  /* 0x00000000000879c3 */ /* 0x000ea20000008800 */
[----:B------:R-:W-:Y:S01]  /*1950*/  UMOV UR7, 0x400 ;  /* 0x0000040000077882 */ /* 0x000fe20000000000 */
[----:B01----:R-:W-:Y:S01]  /*1960*/  IMAD.U32 R5, RZ, RZ, UR6 ;  /* 0x00000006ff057e24 */ /* 0x003fe2000f8e00ff */
[----:B------:R-:W-:Y:S01]  /*1970*/  SHF.L.U32 R4, R7, 0x1f, RZ ;  /* 0x0000001f07047819 */ /* 0x000fe200000006ff */
[----:B--2---:R-:W-:-:S06]  /*1980*/  ULEA UR7, UR8, UR7, 0x18 ;  /* 0x0000000708077291 */ /* 0x004fcc000f8ec03f */
[----:B------:R-:W-:-:S04]  /*1990*/  IMAD.U32 R6, RZ, RZ, UR7 ;  /* 0x00000007ff067e24 */ /* 0x000fc8000f8e00ff */
[----:B------:R-:W-:-:S04]  /*19a0*/  IMAD R5, R5, 0x8, R6 ;  /* 0x0000000805057824 */ /* 0x000fc800078e0206 */
[----:B------:R0:W1:Y:S01]  /*19b0*/  SYNCS.PHASECHK.TRANS64.TRYWAIT P1, [R5+URZ], R4 ;  /* 0x00000004050075a7 */ /* 0x000062000802017f */
[----:B------:R-:W-:Y:S05]  /*19c0*/  @!P0 BRA `(.L_x_25) ;  /* 0x0000000000048947 */ /* 0x000fea0003800000 */
[----:B------:R-:W-:Y:S01]  /*19d0*/  BPT.TRAP 0x1 ;  /* 0x000000040000795c */ /* 0x000fe20000300000 */
.L_x_25:
[----:B-1----:R-:W-:Y:S05]  /*19e0*/  @P1 BRA `(.L_x_26) ;  /* 0x0000000000081947 */ /* 0x002fea0003800000 */
[----:B------:R-:W1:Y:S02]  /*19f0*/  SYNCS.PHASECHK.TRANS64.TRYWAIT P1, [R5+URZ], R4 ;  /* 0x00000004050075a7 */ /* 0x000e64000802017f */
[----:B-1----:R-:W-:Y:S05]  /*1a00*/  @!P1 BRA `(.L_x_27) ;  /* 0x0000004000c49947 */ /* 0x002fea0003800000 */
.L_x_26:
[----:B------:R-:W-:Y:S01]  /*1a10*/  ULEA UR7, UR6, UR4, 0xa ;  /* 0x0000000406077291 */ /* 0x000fe2000f8e503f */
[----:B------:R-:W-:Y:S01]  /*1a20*/  WARPGROUP.ARRIVE ;  /* 0x00000000000079c5 */ /* 0x000fe20000000000 */
[----:B------:R-:W-:Y:S01]  /*1a30*/  ULEA UR12, UR6, UR5, 0x9 ;  /* 0x00000005060c7291 */ /* 0x000fe2000f8e483f */
[----:B------:R-:W-:Y:S01]  /*1a40*/  UMOV UR9, 0x40000040 ;  /* 0x4000004000097882 */ /* 0x000fe20000000000 */
[----:B------:R-:W-:-:S03]  /*1a50*/  UMOV UR11, 0x40000040 ;  /* 0x40000040000b7882 */ /* 0x000fc60000000000 */
[----:B------:R-:W-:Y:S02]  /*1a60*/  UMOV UR8, UR7 ;  /* 0x0000000700087c82 */ /* 0x000fe40008000000 */
[----:B------:R-:W-:Y:S02]  /*1a70*/  UMOV UR10, UR12 ;  /* 0x0000000c000a7c82 */ /* 0x000fe40008000000 */
[----:B------:R-:W-:Y:S01]  /*1a80*/  IGMMA.64x64x32.S8.S8 R24, gdesc[UR8], R24, gsb0 ;  /* 0x01e00000081879f1 */ /* 0x000fe20008041018 */
        /* <DEDUP_REMOVED lines=23> */
[----:B------:R-:W-:Y:S01]  /*1c00*/  BPT.TRAP 0x1 ;  /* 0x000000040000795c */ /* 0x000fe20000300000 */
.L_x_28:
[----:B------:R-:W-:-:S13]  /*1c10*/  ISETP.NE.AND P1, PT, R23, RZ, PT ;  /* 0x000000ff1700720c */ /* 0x000fda0003f25270 */
[----:B01----:R-:W-:-:S04]  /*1c20*/  @P1 IMAD R4, R3, 0x8, R6 ;  /* 0x0000000803041824 */ /* 0x003fc800078e0206 */
[----:B------:R-:W-:-:S05]  /*1c30*/  @P1 VIADD R5, R4, 0x48 ;  /* 0x0000004804051836 */ /* 0x000fca0000000000 */
[----:B------:R-:W-:-:S04]  /*1c40*/  @P1 PRMT R5, R22, 0x654, R5 ;  /* 0x0000065416051816 */ /* 0x000fc80000000005 */
[----:B------:R0:W-:Y:S01]  /*1c50*/  @P1 SYNCS.ARRIVE.TRANS64.RED.A1T0 RZ, [R5+URZ], RZ ;  /* 0x000000ff05ff19a7 */ /* 0x0001e2000810043f */
[----:B------:R-:W-:-:S13]  /*1c60*/  ISETP.GT.U32.AND P1, PT, R19, 0x1, PT ;  /* 0x000000011300780c */ /* 0x000fda0003f24070 */
[----:B0-----:R-:W-:Y:S05]  /*1c70*/  @P1 BRA `(.L_x_29) ;  /* 0x0000000000041947 */ /* 0x001fea0003800000 */
[----:B------:R-:W-:Y:S01]  /*1c80*/  BPT.TRAP 0x1 ;  /* 0x000000040000795c */ /* 0x000fe20000300000 */
.L_x_29:
[----:B------:R-:W-:Y:S01]  /*1c90*/  UIADD3 UR6, UR6, 0x1, URZ ;  /* 0x0000000106067890 */ /* 0x000fe2000fffe03f */
[C---:B------:R-:W-:Y:S01]  /*1ca0*/  ISETP.GT.AND P2, PT, R0.reuse, 0x1, PT ;  /* 0x000000010000780c */ /* 0x040fe20003f44270 */
[----:B------:R-:W-:Y:S02]  /*1cb0*/  VIADD R3, R3, 0x1 ;  /* 0x0000000103037836 */ /* 0x000fe40000000000 */
[----:B------:R-:W-:Y:S01]  /*1cc0*/  UISETP.NE.AND UP0, UPT, UR6, 0x9, UPT ;  /* 0x000000090600788c */ /* 0x000fe2000bf05270 */
[----:B------:R-:W-:Y:S02]  /*1cd0*/  VIADD R0, R0, 0xffffffff ;  /* 0xffffffff00007836 */ /* 0x000fe40000000000 */
[C---:B------:R-:W-:Y:S01]  /*1ce0*/  ISETP.NE.AND P1, PT, R3.reuse, 0x9, PT ;  /* 0x000000090300780c */ /* 0x040fe20003f25270 */
[----:B------:R-:W-:Y:S02]  /*1cf0*/  USEL UR7, URZ, 0x1, UP0 ;  /* 0x000000013f077887 */ /* 0x000fe40008000000 */
[----:B------:R-:W-:Y:S01]  /*1d00*/  USEL UR6, UR6, URZ, UP0 ;  /* 0x0000003f06067287 */ /* 0x000fe20008000000 */
[----:B------:R-:W-:-:S03]  /*1d10*/  SEL R3, R3, RZ, P1 ;  /* 0x000000ff03037207 */ /* 0x000fc60000800000 */
[----:B------:R-:W-:Y:S01]  /*1d20*/  LOP3.LUT R7, R7, UR7, RZ, 0x3c, !PT ;  /* 0x0000000707077c12 */ /* 0x000fe2000f8e3cff */
[----:B------:R-:W-:Y:S07]  /*1d30*/  @P2 BRA `(.L_x_30) ;  /* 0xfffffff800f82947 */ /* 0x000fee000383ffff */
.L_x_23:
[----:B------:R-:W2:Y:S02]  /*1d40*/  LDC R0, c[0x0][0x28c] ;  /* 0x0000a300ff007b82 */ /* 0x000ea40000000800 */
[----:B--2---:R-:W-:-:S13]  /*1d50*/  ISETP.GE.AND P1, PT, R0, 0x1, PT ;  /* 0x000000010000780c */ /* 0x004fda0003f26270 */
[----:B------:R-:W-:Y:S05]  /*1d60*/  @!P1 BRA `(.L_x_31) ;  /* 0x0000000000509947 */ /* 0x000fea0003800000 */
[----:B------:R-:W-:Y:S05]  /*1d70*/  @!P0 BRA `(.L_x_32) ;  /* 0x0000000000048947 */ /* 0x000fea0003800000 */
[----:B------:R-:W-:Y:S01]  /*1d80*/  BPT.TRAP 0x1 ;  /* 0x000000040000795c */ /* 0x000fe20000300000 */
.L_x_32:
[----:B------:R-:W-:Y:S01]  /*1d90*/  ISETP.NE.AND P0, PT, R23, RZ, PT ;  /* 0x000000ff1700720c */ /* 0x000fe20003f05270 */
[----:B------:R-:W-:Y:S01]  /*1da0*/  BSSY B0, `(.L_x_33) ;  /* 0x000000e000007945 */ /* 0x000fe20003800000 */
[----:B------:R-:W-:-:S11]  /*1db0*/  ISETP.GT.U32.AND P1, PT, R19, 0x1, PT ;  /* 0x000000011300780c */ /* 0x000fd60003f24070 */
[----:B------:R-:W-:Y:S05]  /*1dc0*/  @!P0 BRA `(.L_x_34) ;  /* 0x00000000002c8947 */ /* 0x000fea0003800000 */
[----:B------:R-:W-:-:S04]  /*1dd0*/  UISETP.LT.AND UP0, UPT, UR40, 0x1, UPT ;  /* 0x000000012800788c */ /* 0x000fc8000bf01270 */
[----:B------:R-:W-:-:S04]  /*1de0*/  USEL UR6, UR40, 0x1, UP0 ;  /* 0x0000000128067887 */ /* 0x000fc80008000000 */
[----:B------:R-:W-:-:S04]  /*1df0*/  UIADD3 UR6, UR39, UR40, -UR6 ;  /* 0x0000002827067290 */ /* 0x000fc8000fffe806 */
[----:B------:R-:W-:-:S04]  /*1e00*/  UIMAD.WIDE.U32 UR4, UR6, 0x38e38e39, URZ ;  /* 0x38e38e39060478a5 */ /* 0x000fc8000f8e003f */
[----:B------:R-:W-:-:S04]  /*1e10*/  USHF.R.U32.HI UR4, URZ, 0x1, UR5 ;  /* 0x000000013f047899 */ /* 0x000fc80008011605 */
[----:B------:R-:W-:-:S06]  /*1e20*/  UIMAD UR6, UR4, -0x9, UR6 ;  /* 0xfffffff7040678a4 */ /* 0x000fcc000f8e0206 */
[----:B------:R-:W-:-:S04]  /*1e30*/  IMAD.U32 R3, RZ, RZ, UR6 ;  /* 0x00000006ff037e24 */ /* 0x000fc8000f8e00ff */
[----:B------:R-:W-:-:S04]  /*1e40*/  IMAD R0, R3, 0x8, R6 ;  /* 0x0000000803007824 */ /* 0x000fc800078e0206 */
[----:B------:R-:W-:-:S05]  /*1e50*/  VIADD R3, R0, 0x48 ;  /* 0x0000004800037836 */ /* 0x000fca0000000000 */
[----:B------:R-:W-:-:S04]  /*1e60*/  PRMT R3, R22, 0x654, R3 ;  /* 0x0000065416037816 */ /* 0x000fc80000000003 */
[----:B------:R2:W-:Y:S03]  /*1e70*/  SYNCS.ARRIVE.TRANS64.RED.A1T0 RZ, [R3+URZ], RZ ;  /* 0x000000ff03ff79a7 */ /* 0x0005e6000810043f */
.L_x_34:
[----:B------:R-:W-:Y:S05]  /*1e80*/  BSYNC B0 ;  /* 0x0000000000007941 */ /* 0x000fea0003800000 */
.L_x_33:
[----:B------:R-:W-:Y:S05]  /*1e90*/  @P1 BRA `(.L_x_31) ;  /* 0x0000000000041947 */ /* 0x000fea0003800000 */
[----:B------:R-:W-:Y:S01]  /*1ea0*/  BPT.TRAP 0x1 ;  /* 0x000000040000795c */ /* 0x000fe20000300000 */
.L_x_31:
[----:B------:R-:W3:Y:S01]  /*1eb0*/  LDC R8, c[0x0][0x288] ;  /* 0x0000a200ff087b82 */ /* 0x000ee20000000800 */
[----:B01----:R-:W-:Y:S01]  /*1ec0*/  LOP3.LUT R4, R18, 0x60, RZ, 0xc0, !PT ;  /* 0x0000006012047812 */ /* 0x003fe200078ec0ff */
[----:B------:R-:W-:Y:S01]  /*1ed0*/  IMAD.SHL.U32 R7, R60, 0x40, RZ ;  /* 0x000000403c077824 */ /* 0x000fe200078e00ff */
[----:B------:R-:W-:Y:S01]  /*1ee0*/  UIADD3 UR39, UR40, UR39, URZ ;  /* 0x0000002728277290 */ /* 0x000fe2000fffe03f */
[----:B------:R-:W-:Y:S01]  /*1ef0*/  SHF.R.U32.HI R0, RZ, 0x2, R18 ;  /* 0x00000002ff007819 */ /* 0x000fe20000011612 */
[----:B------:R-:W-:Y:S01]  /*1f00*/  IMAD.SHL.U32 R13, R59, 0x80, RZ ;  /* 0x000000803b0d7824 */ /* 0x000fe200078e00ff */
[----:B------:R-:W-:Y:S01]  /*1f10*/  SHF.R.U32.HI R6, RZ, 0x1, R4 ;  /* 0x00000001ff067819 */ /* 0x000fe20000011604 */
[----:B------:R-:W-:Y:S01]  /*1f20*/  UISETP.GT.U32.AND UP0, UPT, UR39, 0x8, UPT ;  /* 0x000000082700788c */ /* 0x000fe2000bf04070 */
[----:B------:R-:W-:Y:S01]  /*1f30*/  LOP3.LUT R4, R18, 0x3, RZ, 0xc0, !PT ;  /* 0x0000000312047812 */ /* 0x000fe200078ec0ff */
[----:B------:R-:W-:Y:S01]  /*1f40*/  ULDC UR7, c[0x0][0x284] ;  /* 0x0000a10000077ab9 */ /* 0x000fe20000000800 */
[----:B------:R-:W-:Y:S01]  /*1f50*/  SHF.R.U32.HI R5, RZ, 0x7, R18 ;  /* 0x00000007ff057819 */ /* 0x000fe20000011612 */
[----:B------:R-:W-:Y:S01]  /*1f60*/  UISETP.LT.U32.AND UP0, UPT, UR40, 0x9, UP0 ;  /* 0x000000092800788c */ /* 0x000fe20008701070 */
[----:B--2---:R-:W-:Y:S01]  /*1f70*/  LOP3.LUT R3, R0, 0x7, RZ, 0xc0, !PT ;  /* 0x0000000700037812 */ /* 0x004fe200078ec0ff */
[----:B------:R-:W-:Y:S01]  /*1f80*/  UISETP.GE.U32.AND UP1, UPT, UR40, 0x9, UPT ;  /* 0x000000092800788c */ /* 0x000fe2000bf26070 */
[----:B------:R-:W-:Y:S01]  /*1f90*/  LOP3.LUT R0, R5, 0x1, RZ, 0xc0, !PT ;  /* 0x0000000105007812 */ /* 0x000fe200078ec0ff */
[----:B------:R-:W-:Y:S01]  /*1fa0*/  ULDC.64 UR8, c[0x0][0x5d0] ;  /* 0x0001740000087ab9 */ /* 0x000fe20000000a00 */
[----:B------:R-:W-:Y:S01]  /*1fb0*/  SHF.R.S32.HI R14, RZ, 0x1f, R61 ;  /* 0x0000001fff0e7819 */ /* 0x000fe2000001143d */
[----:B------:R-:W-:Y:S01]  /*1fc0*/  UIMAD.WIDE.U32 UR4, UR39, 0x38e38e39, URZ ;  /* 0x38e38e39270478a5 */ /* 0x000fe2000f8e003f */
[----:B------:R-:W-:Y:S01]  /*1fd0*/  IADD3 R5, RZ, -R6, -R3 ;  /* 0x80000006ff057210 */ /* 0x000fe20007ffe803 */
[----:B------:R-:W-:Y:S01]  /*1fe0*/  IMAD.SHL.U32 R10, R0, 0x40, RZ ;  /* 0x00000040000a7824 */ /* 0x000fe200078e00ff */
[----:B------:R-:W-:-:S02]  /*1ff0*/  USEL UR6, URZ, 0x1, !UP0 ;  /* 0x000000013f067887 */ /* 0x000fc4000c000000 */
[----:B------:R-:W-:Y:S01]  /*2000*/  USHF.R.U32.HI UR4, URZ, 0x1, UR5 ;  /* 0x000000013f047899 */ /* 0x000fe20008011605 */
[----:B------:R-:W-:Y:S01]  /*2010*/  IMAD R0, R0, -0x40, R5 ;  /* 0xffffffc000007824 */ /* 0x000fe200078e0205 */
[----:B---3--:R-:W-:Y:S01]  /*2020*/  ISETP.GE.AND P0, PT, R7, R8, PT ;  /* 0x000000080700720c */ /* 0x008fe20003f06270 */
[----:B------:R-:W-:Y:S01]  /*2030*/  IMAD R12, R4, -0x2, R8 ;  /* 0xfffffffe040c7824 */ /* 0x000fe200078e0208 */
[----:B------:R-:W-:Y:S01]  /*2040*/  ULOP3.LUT UR38, UR38, UR6, URZ, 0x3c, !UPT ;  /* 0x0000000626267292 */ /* 0x000fe2000f8e3c3f */
[----:B------:R-:W-:Y:S01]  /*2050*/  IMAD.SHL.U32 R8, R18, 0x2, RZ ;  /* 0x0000000212087824 */ /* 0x000fe200078e00ff */
[----:B------:R-:W-:Y:S01]  /*2060*/  ISETP.GE.OR P0, PT, R13, UR7, P0 ;  /* 0x000000070d007c0c */ /* 0x000fe20008706670 */
[----:B------:R-:W-:Y:S01]  /*2070*/  IMAD R4, R14, UR8, RZ ;  /* 0x000000080e047c24 */ /* 0x000fe2000f8e02ff */
[----:B------:R-:W-:Y:S01]  /*2080*/  LOP3.LUT R3, R10, 0x40, R3, 0xe2, !PT ;  /* 0x000000400a037812 */ /* 0x000fe200078ee203 */
[----:B------:R-:W-:Y:S01]  /*2090*/  IMAD.WIDE R10, R59, 0x80, RZ ;  /* 0x000000803b0a7825 */ /* 0x000fe200078e02ff */
[----:B------:R-:W-:Y:S01]  /*20a0*/  LOP3.LUT R8, R7, 0x6, R8, 0xf8, !PT ;  /* 0x0000000607087812 */ /* 0x000fe200078ef808 */
[----:B------:R-:W-:Y:S01]  /*20b0*/  UIMAD UR39, UR4, -0x9, UR39 ;  /* 0xfffffff7042778a4 */ /* 0x000fe2000f8e0227 */
[----:B------:R-:W-:Y:S01]  /*20c0*/  IADD3 R20, -R13, UR7, R0 ;  /* 0x000000070d147c10 */ /* 0x000fe2000fffe100 */
[----:B------:R-:W-:Y:S01]  /*20d0*/  IMAD R15, R61, UR9, R4 ;  /* 0x000000093d0f7c24 */ /* 0x000fe2000f8e0204 */
[----:B------:R-:W-:Y:S01]  /*20e0*/  SHF.R.S32.HI R9, RZ, 0x1f, R8 ;  /* 0x0000001fff097819 */ /* 0x000fe20000011408 */
[----:B------:R-:W-:Y:S01]  /*20f0*/  @UP1 ULOP3.LUT UR38, UR38, 0x1, UR4, 0x78, !UPT ;  /* 0x0000000126261892 */ /* 0x000fe2000f8e7804 */
[----:B------:R-:W-:Y:S01]  /*2100*/  LOP3.LUT R67, R10, R3, R6, 0xfe, !PT ;  /* 0x000000030a437212 */ /* 0x000fe200078efe06 */
[----:B------:R-:W-:-:S02]  /*2110*/  IMAD.IADD R60, R12, 0x1, -R7 ;  /* 0x000000010c3c7824 */ /* 0x000fc400078e0a07 */
[----:B------:R-:W-:-:S04]  /*2120*/  IMAD.WIDE.U32 R4, R61, UR8, R8 ;  /* 0x000000083d047c25 */ /* 0x000fc8000f8e0008 */
[----:B------:R-:W-:Y:S02]  /*2130*/  IMAD.IADD R5, R5, 0x1, R15 ;  /* 0x0000000105057824 */ /* 0x000fe400078e020f */
[----:B------:R-:W-:Y:S01]  /*2140*/  IMAD.MOV.U32 R59, RZ, RZ, -0x1 ;  /* 0xffffffffff3b7424 */ /* 0x000fe200078e00ff */
[----:B------:R-:W-:Y:S06]  /*2150*/  @P0 BRA `(.L_x_35) ;  /* 0x0000001c00100947 */ /* 0x000fec0003800000 */
[----:B------:R-:W0:Y:S01]  /*2160*/  LDC.64 R12, c[0x0][0x5c8] ;  /* 0x00017200ff0c7b82 */ /* 0x000e220000000a00 */
[----:B------:R-:W-:Y:S01]  /*2170*/  ULDC.64 UR4, c[0x0][0x5c0] ;  /* 0x0001700000047ab9 */ /* 0x000fe20000000a00 */
[----:B------:R-:W-:Y:S01]  /*2180*/  BSSY B0, `(.L_x_35) ;  /* 0x00001c1000007945 */ /* 0x000fe20003800000 */
[-C--:B0-----:R-:W-:Y:S02]  /*2190*/  IMAD R0, R11, R12.reuse, RZ ;  /* 0x0000000c0b007224 */ /* 0x081fe400078e02ff */
[----:B------:R-:W-:-:S04]  /*21a0*/  IMAD.WIDE.U32 R4, R67, R12, R4 ;  /* 0x0000000c43047225 */ /* 0x000fc800078e0004 */
[----:B------:R-:W-:Y:S01]  /*21b0*/  IMAD R3, R67, R13, R0 ;  /* 0x0000000d43037224 */ /* 0x000fe200078e0200 */
[----:B------:R-:W-:-:S03]  /*21c0*/  IADD3 R6, P0, R4, UR4, RZ ;  /* 0x0000000404067c10 */ /* 0x000fc6000ff1e0ff */
[----:B------:R-:W-:Y:S01]  /*21d0*/  IMAD.IADD R3, R5, 0x1, R3 ;  /* 0x0000000105037824 */ /* 0x000fe200078e0203 */
[----:B------:R-:W-:-:S04]  /*21e0*/  LEA R4, P1, R12, R6, 0x3 ;  /* 0x000000060c047211 */ /* 0x000fc800078218ff */
[----:B------:R-:W-:Y:S02]  /*21f0*/  IADD3.X R7, R3, UR5, RZ, P0, !PT ;  /* 0x0000000503077c10 */ /* 0x000fe400087fe4ff */
[----:B-----5:R-:W-:Y:S02]  /*2200*/  ISETP.NE.AND P0, PT, R57, RZ, PT ;  /* 0x000000ff3900720c */ /* 0x020fe40003f05270 */
[----:B------:R-:W-:-:S11]  /*2210*/  LEA.HI.X R5, R12, R7, R13, 0x3, P1 ;  /* 0x000000070c057211 */ /* 0x000fd600008f1c0d */
[----:B------:R-:W-:Y:S05]  /*2220*/  @!P0 BRA `(.L_x_36) ;  /* 0x0000001400188947 */ /* 0x000fea0003800000 */
[----:B------:R-:W0:Y:S01]  /*2230*/  LDC.64 R62, c[0x0][0x5b0] ;  /* 0x00016c00ff3e7b82 */ /* 0x000e220000000a00 */
[----:B------:R-:W-:Y:S01]  /*2240*/  ULDC.64 UR4, c[0x0][0x5b8] ;  /* 0x00016e0000047ab9 */ /* 0x000fe20000000a00 */
[----:B------:R-:W-:Y:S01]  /*2250*/  ISETP.GE.AND P3, PT, R60, 0x1, PT ;  /* 0x000000013c00780c */ /* 0x000fe20003f66270 */
[----:B------:R-:W-:Y:S01]  /*2260*/  IMAD R0, R14, UR4, RZ ;  /* 0x000000040e007c24 */ /* 0x000fe2000f8e02ff */
[----:B------:R-:W-:Y:S01]  /*2270*/  BSSY B1, `(.L_x_37) ;  /* 0x000000e000017945 */ /* 0x000fe20003800000 */
[C---:B------:R-:W-:Y:S01]  /*2280*/  IMAD.WIDE.U32 R14, R61.reuse, UR4, R8 ;  /* 0x000000043d0e7c25 */ /* 0x040fe2000f8e0008 */
[----:B------:R-:W-:Y:S02]  /*2290*/  ISETP.LT.OR P1, PT, R20, 0x1, !P3 ;  /* 0x000000011400780c */ /* 0x000fe40005f21670 */
[----:B------:R-:W1:Y:S01]  /*22a0*/  LDC.64 R64, c[0x0][0x5a8] ;  /* 0x00016a00ff407b82 */ /* 0x000e620000000a00 */
[----:B------:R-:W-:Y:S02]  /*22b0*/  IMAD R13, R61, UR5, R0 ;  /* 0x000000053d0d7c24 */ /* 0x000fe4000f8e0200 */
[----:B------:R-:W-:-:S02]  /*22c0*/  IMAD.MOV.U32 R12, RZ, RZ, R14 ;  /* 0x000000ffff0c7224 */ /* 0x000fc400078e000e */
[----:B------:R-:W-:Y:S02]  /*22d0*/  IMAD.IADD R13, R15, 0x1, R13 ;  /* 0x000000010f0d7824 */ /* 0x000fe400078e020d */
[-C--:B0-----:R-:W-:Y:S02]  /*22e0*/  IMAD R10, R11, R62.reuse, RZ ;  /* 0x0000003e0b0a7224 */ /* 0x081fe400078e02ff */
[----:B------:R-:W-:-:S04]  /*22f0*/  IMAD.WIDE.U32 R8, R67, R62, R12 ;  /* 0x0000003e43087225 */ /* 0x000fc800078e000c */
[----:B------:R-:W-:Y:S01]  /*2300*/  IMAD R21, R67, R63, R10 ;  /* 0x0000003f43157224 */ /* 0x000fe200078e020a */
[----:B-1----:R-:W-:-:S04]  /*2310*/  IADD3 R8, P0, R8, R64, RZ ;  /* 0x0000004008087210 */ /* 0x002fc80007f1e0ff */
[----:B------:R-:W-:Y:S01]  /*2320*/  IADD3.X R9, R65, R9, R21, P0, !PT ;  /* 0x0000000941097210 */ /* 0x000fe200007fe415 */
[----:B------:R-:W-:Y:S08]  /*2330*/  @P1 BRA `(.L_x_38) ;  /* 0x0000000000041947 */ /* 0x000ff00003800000 */
[----:B------:R0:W5:Y:S02]  /*2340*/  LDG.E.U8 R58, desc[UR36][R8.64] ;  /* 0x00000024083a7981 */ /* 0x000164000c1e1100 */
.L_x_38:
[----:B------:R-:W-:Y:S05]  /*2350*/  BSYNC B1 ;  /* 0x0000000000017941 */ /* 0x000fea0003800000 */
.L_x_37:
[----:B-----5:R-:W-:Y:S01]  /*2360*/  LOP3.LUT R0, R58, 0xffff, RZ, 0xc0, !PT ;  /* 0x0000ffff3a007812 */ /* 0x020fe200078ec0ff */
[----:B------:R-:W-:Y:S01]  /*2370*/  IMAD.SHL.U32 R10, R62, 0x8, RZ ;  /* 0x000000083e0a7824 */ /* 0x000fe200078e00ff */
[----:B------:R-:W-:Y:S01]  /*2380*/  ISETP.GE.AND P2, PT, R60, 0x2, PT ;  /* 0x000000023c00780c */ /* 0x000fe20003f46270 */
[----:B------:R-:W-:Y:S01]  /*2390*/  BSSY B1, `(.L_x_39) ;  /* 0x000000e000017945 */ /* 0x000fe20003800000 */
[----:B------:R-:W-:Y:S02]  /*23a0*/  PRMT R0, R0, 0x8880, RZ ;  /* 0x0000888000007816 */ /* 0x000fe400000000ff */
[----:B------:R-:W-:Y:S02]  /*23b0*/  ISETP.LT.OR P0, PT, R20, 0x1, !P2 ;  /* 0x000000011400780c */ /* 0x000fe40005701670 */
[----:B------:R-:W-:Y:S01]  /*23c0*/  SHF.L.U64.HI R11, R62, 0x3, R63 ;  /* 0x000000033e0b7819 */ /* 0x000fe2000001023f */
[----:B------:R-:W-:-:S04]  /*23d0*/  IMAD R3, R0, R57, RZ ;  /* 0x0000003900037224 */ /* 0x000fc800078e02ff */
[----:B------:R-:W-:Y:S02]  /*23e0*/  @!P1 IMAD R15, R24, R56, R3 ;  /* 0x00000038180f9224 */ /* 0x000fe400078e0203 */
[----:B------:R-:W-:-:S03]  /*23f0*/  IMAD.WIDE.U32 R10, R67, R62, R10 ;  /* 0x0000003e430a7225 */ /* 0x000fc600078e000a */
[----:B------:R1:W-:Y:S01]  /*2400*/  @!P1 STG.E.U8 desc[UR36][R6.64], R15 ;  /* 0x0000000f06009986 */ /* 0x0003e2000c101124 */
[----:B------:R-:W-:Y:S01]  /*2410*/  IADD3 R10, P4, P5, R14, R64, R10 ;  /* 0x000000400e0a7210 */ /* 0x000fe20007d9e00a */
[----:B------:R-:W-:Y:S01]  /*2420*/  IMAD.IADD R14, R21, 0x1, R11 ;  /* 0x00000001150e7824 */ /* 0x000fe200078e020b */
[----:B------:R-:W-:Y:S11]  /*2430*/  @P0 BRA `(.L_x_40) ;  /* 0x00000000000c0947 */ /* 0x000ff60003800000 */
[----:B------:R-:W2:Y:S02]  /*2440*/  LDG.E.U8 R58, desc[UR36][R8.64+0x1] ;  /* 0x00000124083a7981 */ /* 0x000ea4000c1e1100 */
[----:B--2---:R-:W-:-:S05]  /*2450*/  PRMT R0, R58, 0x8880, RZ ;  /* 0x000088803a007816 */ /* 0x004fca00000000ff */
[----:B------:R-:W-:-:S07]  /*2460*/  IMAD R3, R0, R57, RZ ;  /* 0x0000003900037224 */ /* 0x000fce00078e02ff */
.L_x_40:
[----:B------:R-:W-:Y:S05]  /*2470*/  BSYNC B1 ;  /* 0x0000000000017941 */ /* 0x000fea0003800000 */
.L_x_39:
[----:B------:R-:W-:Y:S01]  /*2480*/  ISETP.LT.OR P3, PT, R20, 0x9, !P3 ;  /* 0x000000091400780c */ /* 0x000fe20005f61670 */
[----:B------:R-:W-:Y:S01]  /*2490*/  @!P0 IMAD R25, R25, R56, R3 ;  /* 0x0000003819198224 */ /* 0x000fe200078e0203 */
[C---:B------:R-:W-:Y:S01]  /*24a0*/  ISETP.GE.AND P1, PT, R60.reuse, 0x9, PT ;  /* 0x000000093c00780c */ /* 0x040fe20003f26270 */
[----:B------:R-:W-:Y:S01]  /*24b0*/  BSSY B1, `(.L_x_41) ;  /* 0x000000b000017945 */ /* 0x000fe20003800000 */
[----:B------:R-:W-:Y:S02]  /*24c0*/  IADD3.X R11, R13, R65, R14, P4, P5 ;  /* 0x000000410d0b7210 */ /* 0x000fe400027ea40e */
[----:B------:R2:W-:Y:S01]  /*24d0*/  @!P0 STG.E.U8 desc[UR36][R6.64+0x1], R25 ;  /* 0x0000011906008986 */ /* 0x0005e2000c101124 */
[----:B------:R-:W-:Y:S02]  /*24e0*/  ISETP.GE.AND P0, PT, R60, 0xa, PT ;  /* 0x0000000a3c00780c */ /* 0x000fe40003f06270 */
[C---:B------:R-:W-:Y:S02]  /*24f0*/  ISETP.LT.OR P2, PT, R20.reuse, 0x9, !P2 ;  /* 0x000000091400780c */ /* 0x040fe40005741670 */
[----:B------:R-:W-:-:S02]  /*2500*/  ISETP.LT.OR P5, PT, R20, 0x1, !P1 ;  /* 0x000000011400780c */ /* 0x000fc40004fa1670 */
[----:B------:R-:W-:Y:S01]  /*2510*/  ISETP.LT.OR P4, PT, R20, 0x1, !P0 ;  /* 0x000000011400780c */ /* 0x000fe20004781670 */
[----:B------:R-:W-:-:S12]  /*2520*/  @P3 BRA `(.L_x_42) ;  /* 0x00000000000c3947 */ /* 0x000fd80003800000 */
[----:B------:R-:W3:Y:S02]  /*2530*/  LDG.E.U8 R58, desc[UR36][R10.64] ;  /* 0x000000240a3a7981 */ /* 0x000ee4000c1e1100 */
[----:B---3--:R-:W-:-:S05]  /*2540*/  PRMT R0, R58, 0x8880, RZ ;  /* 0x000088803a007816 */ /* 0x008fca00000000ff */
[----:B------:R-:W-:-:S07]  /*2550*/  IMAD R3, R0, R57, RZ ;  /* 0x0000003900037224 */ /* 0x000fce00078e02ff */
.L_x_42:
[----:B------:R-:W-:Y:S05]  /*2560*/  BSYNC B1 ;  /* 0x0000000000017941 */ /* 0x000fea0003800000 */
.L_x_41:
[----:B------:R-:W-:Y:S01]  /*2570*/  @!P3 IMAD R13, R26, R56, R3 ;  /* 0x000000381a0db224 */ /* 0x000fe200078e0203 */
[----:B------:R-:W-:Y:S04]  /*2580*/  BSSY B1, `(.L_x_43) ;  /* 0x0000006000017945 */ /* 0x000fe80003800000 */
[----:B------:R3:W-:Y:S01]  /*2590*/  @!P3 STG.E.U8 desc[UR36][R4.64], R13 ;  /* 0x0000000d0400b986 */ /* 0x0007e2000c101124 */
[----:B------:R-:W-:Y:S05]  /*25a0*/  @P2 BRA `(.L_x_44) ;  /* 0x00000000000c2947 */ /* 0x000fea0003800000 */
[----:B------:R-:W4:Y:S02]  /*25b0*/  LDG.E.U8 R58, desc[UR36][R10.64+0x1] ;  /* 0x000001240a3a7981 */ /* 0x000f24000c1e1100 */
[----:B----4-:R-:W-:-:S05]  /*25c0*/  PRMT R0, R58, 0x8880, RZ ;  /* 0x000088803a007816 */ /* 0x010fca00000000ff */
[----:B------:R-:W-:-:S07]  /*25d0*/  IMAD R3, R0, R57, RZ ;  /* 0x0000003900037224 */ /* 0x000fce00078e02ff */
.L_x_44:
[----:B------:R-:W-:Y:S05]  /*25e0*/  BSYNC B1 ;  /* 0x0000000000017941 */ /* 0x000fea0003800000 */
.L_x_43:
[----:B------:R-:W-:Y:S01]  /*25f0*/  @!P2 IMAD R27, R27, R56, R3 ;  /* 0x000000381b1ba224 */ /* 0x000fe200078e0203 */
[----:B------:R-:W-:Y:S04]  /*2600*/  BSSY B1, `(.L_x_45) ;  /* 0x0000006000017945 */ /* 0x000fe80003800000 */
[----:B------:R4:W-:Y:S01]  /*2610*/  @!P2 STG.E.U8 desc[UR36][R4.64+0x1], R27 ;  /* 0x0000011b0400a986 */ /* 0x0009e2000c101124 */
[----:B------:R-:W-:Y:S05]  /*2620*/  @P5 BRA `(.L_x_46) ;  /* 0x00000000000c5947 */ /* 0x000fea0003800000 */
[----:B------:R-:W5:Y:S02]  /*2630*/  LDG.E.U8 R58, desc[UR36][R8.64+0x8] ;  /* 0x00000824083a7981 */ /* 0x000f64000c1e1100 */
[----:B-----5:R-:W-:-:S05]  /*2640*/  PRMT R0, R58, 0x8880, RZ ;  /* 0x000088803a007816 */ /* 0x020fca00000000ff */
[----:B------:R-:W-:-:S07]  /*2650*/  IMAD R3, R0, R57, RZ ;  /* 0x0000003900037224 */ /* 0x000fce00078e02ff */
.L_x_46:
[----:B------:R-:W-:Y:S05]  /*2660*/  BSYNC B1 ;  /* 0x0000000000017941 */ /* 0x000fea0003800000 */
.L_x_45:
[----:B---3--:R-:W-:Y:S01]  /*2670*/  @!P5 IMAD R13, R28, R56, R3 ;  /* 0x000000381c0dd224 */ /* 0x008fe200078e0203 */
[----:B------:R-:W-:Y:S04]  /*2680*/  BSSY B1, `(.L_x_47) ;  /* 0x0000006000017945 */ /* 0x000fe80003800000 */
[----:B------:R3:W-:Y:S01]  /*2690*/  @!P5 STG.E.U8 desc[UR36][R6.64+0x8], R13 ;  /* 0x0000080d0600d986 */ /* 0x0007e2000c101124 */
[----:B------:R-:W-:Y:S05]  /*26a0*/  @P4 BRA `(.L_x_48) ;  /* 0x00000000000c4947 */ /* 0x000fea0003800000 */
[----:B------:R-:W5:Y:S02]  /*26b0*/  LDG.E.U8 R58, desc[UR36][R8.64+0x9] ;  /* 0x00000924083a7981 */ /* 0x000f64000c1e1100 */
[----:B-----5:R-:W-:-:S05]  /*26c0*/  PRMT R0, R58, 0x8880, RZ ;  /* 0x000088803a007816 */ /* 0x020fca00000000ff */
[----:B------:R-:W-:-:S07]  /*26d0*/  IMAD R3, R0, R57, RZ ;  /* 0x0000003900037224 */ /* 0x000fce00078e02ff */
.L_x_48:
[----:B------:R-:W-:Y:S05]  /*26e0*/  BSYNC B1 ;  /* 0x0000000000017941 */ /* 0x000fea0003800000 */
.L_x_47:
[----:B------:R-:W-:Y:S01]  /*26f0*/  ISETP.LT.OR P1, PT, R20, 0x9, !P1 ;  /* 0x000000091400780c */ /* 0x000fe20004f21670 */
[----:B------:R-:W-:Y:S01]  /*2700*/  @!P4 IMAD R29, R29, R56, R3 ;  /* 0x000000381d1dc224 */ /* 0x000fe200078e0203 */
[C---:B------:R-:W-:Y:S01]  /*2710*/  ISETP.GE.AND P3, PT, R60.reuse, 0x11, PT ;  /* 0x000000113c00780c */ /* 0x040fe20003f66270 */
[----:B------:R-:W-:Y:S01]  /*2720*/  BSSY B1, `(.L_x_49) ;  /* 0x000000a000017945 */ /* 0x000fe20003800000 */
[----:B------:R-:W-:Y:S02]  /*2730*/  ISETP.GE.AND P2, PT, R60, 0x12, PT ;  /* 0x000000123c00780c */ /* 0x000fe40003f46270 */
[----:B------:R0:W-:Y:S01]  /*2740*/  @!P4 STG.E.U8 desc[UR36][R6.64+0x9], R29 ;  /* 0x0000091d0600c986 */ /* 0x0001e2000c101124 */
[C---:B------:R-:W-:Y:S02]  /*2750*/  ISETP.LT.OR P0, PT, R20.reuse, 0x9, !P0 ;  /* 0x000000091400780c */ /* 0x040fe40004701670 */
[C---:B------:R-:W-:Y:S02]  /*2760*/  ISETP.LT.OR P5, PT, R20.reuse, 0x1, !P3 ;  /* 0x000000011400780c */ /* 0x040fe40005fa1670 */
[----:B------:R-:W-:-:S02]  /*2770*/  ISETP.LT.OR P4, PT, R20, 0x1, !P2 ;  /* 0x000000011400780c */ /* 0x000fc40005781670 */
[----:B------:R-:W-:Y:S11]  /*2780*/  @P1 BRA `(.L_x_50) ;  /* 0x00000000000c1947 */ /* 0x000ff60003800000 */
[----:B------:R-:W5:Y:S02]  /*2790*/  LDG.E.U8 R58, desc[UR36][R10.64+0x8] ;  /* 0x000008240a3a7981 */ /* 0x000f64000c1e1100 */
[----:B-----5:R-:W-:-:S05]  /*27a0*/  PRMT R0, R58, 0x8880, RZ ;  /* 0x000088803a007816 */ /* 0x020fca00000000ff */
[----:B------:R-:W-:-:S07]  /*27b0*/  IMAD R3, R0, R57, RZ ;  /* 0x0000003900037224 */ /* 0x000fce00078e02ff */
.L_x_50:
[----:B------:R-:W-:Y:S05]  /*27c0*/  BSYNC B1 ;  /* 0x0000000000017941 */ /* 0x000fea0003800000 */
.L_x_49:
[----:B---3--:R-:W-:Y:S01]  /*27d0*/  @!P1 IMAD R13, R30, R56, R3 ;  /* 0x000000381e0d9224 */ /* 0x008fe200078e0203 */
[----:B------:R-:W-:Y:S04]  /*27e0*/  BSSY B1, `(.L_x_51) ;  /* 0x0000006000017945 */ /* 0x000fe80003800000 */
[----:B------:R3:W-:Y:S01]  /*27f0*/  @!P1 STG.E.U8 desc[UR36][R4.64+0x8], R13 ;  /* 0x0000080d04009986 */ /* 0x0007e2000c101124 */
[----:B------:R-:W-:Y:S05]  /*2800*/  @P0 BRA `(.L_x_52) ;  /* 0x00000000000c0947 */ /* 0x000fea0003800000 */
[----:B------:R-:W5:Y:S02]  /*2810*/  LDG.E.U8 R58, desc[UR36][R10.64+0x9] ;  /* 0x000009240a3a7981 */ /* 0x000f64000c1e1100 */
[----:B-----5:R-:W-:-:S05]  /*2820*/  PRMT R0, R58, 0x8880, RZ ;  /* 0x000088803a007816 */ /* 0x020fca00000000ff */
[----:B------:R-:W-:-:S07]  /*2830*/  IMAD R3, R0, R57, RZ ;  /* 0x0000003900037224 */ /* 0x000fce00078e02ff */
.L_x_52:
[----:B------:R-:W-:Y:S05]  /*2840*/  BSYNC B1 ;  /* 0x0000000000017941 */ /* 0x000fea0003800000 */
.L_x_51:
[----:B------:R-:W-:Y:S01]  /*2850*/  @!P0 IMAD R31, R31, R56, R3 ;  /* 0x000000381f1f8224 */ /* 0x000fe200078e0203 */
[----:B------:R-:W-:Y:S04]  /*2860*/  BSSY B1, `(.L_x_53) ;  /* 0x0000006000017945 */ /* 0x000fe80003800000 */
[----:B------:R0:W-:Y:S01]  /*2870*/  @!P0 STG.E.U8 desc[UR36][R4.64+0x9], R31 ;  /* 0x0000091f04008986 */ /* 0x0001e2000c101124 */
[----:B------:R-:W-:Y:S05]  /*2880*/  @P5 BRA `(.L_x_54) ;  /* 0x00000000000c5947 */ /* 0x000fea0003800000 */
[----:B------:R-:W5:Y:S02]  /*2890*/  LDG.E.U8 R58, desc[UR36][R8.64+0x10] ;  /* 0x00001024083a7981 */ /* 0x000f64000c1e1100 */
[----:B-----5:R-:W-:-:S05]  /*28a0*/  PRMT R0, R58, 0x8880, RZ ;  /* 0x000088803a007816 */ /* 0x020fca00000000ff */
[----:B------:R-:W-:-:S07]  /*28b0*/  IMAD R3, R0, R57, RZ ;  /* 0x0000003900037224 */ /* 0x000fce00078e02ff */
.L_x_54:
[----:B------:R-:W-:Y:S05]  /*28c0*/  BSYNC B1 ;  /* 0x0000000000017941 */ /* 0x000fea0003800000 */
.L_x_53:
[----:B---3--:R-:W-:Y:S01]  /*28d0*/  @!P5 IMAD R13, R32, R56, R3 ;  /* 0x00000038200dd224 */ /* 0x008fe200078e0203 */
[----:B------:R-:W-:Y:S04]  /*28e0*/  BSSY B1, `(.L_x_55) ;  /* 0x0000006000017945 */ /* 0x000fe80003800000 */
[----:B------:R3:W-:Y:S01]  /*28f0*/  @!P5 STG.E.U8 desc[UR36][R6.64+0x10], R13 ;  /* 0x0000100d0600d986 */ /* 0x0007e2000c101124 */
[----:B------:R-:W-:Y:S05]  /*2900*/  @P4 BRA `(.L_x_56) ;  /* 0x00000000000c4947 */ /* 0x000fea0003800000 */
[----:B------:R-:W5:Y:S02]  /*2910*/  LDG.E.U8 R58, desc[UR36][R8.64+0x11] ;  /* 0x00001124083a7981 */ /* 0x000f64000c1e1100 */
[----:B-----5:R-:W-:-:S05]  /*2920*/  PRMT R0, R58, 0x8880, RZ ;  /* 0x000088803a007816 */ /* 0x020fca00000000ff */
[----:B------:R-:W-:-:S07]  /*2930*/  IMAD R3, R0, R57, RZ ;  /* 0x0000003900037224 */ /* 0x000fce00078e02ff */
.L_x_56:
[----:B------:R-:W-:Y:S05]  /*2940*/  BSYNC B1 ;  /* 0x0000000000017941 */ /* 0x000fea0003800000 */
.L_x_55:
        /* <DEDUP_REMOVED lines=13> */
.L_x_58:
[----:B------:R-:W-:Y:S05]  /*2a20*/  BSYNC B1 ;  /* 0x0000000000017941 */ /* 0x000fea0003800000 */
.L_x_57:
[----:B---3--:R-:W-:Y:S01]  /*2a30*/  @!P3 IMAD R13, R34, R56, R3 ;  /* 0x00000038220db224 */ /* 0x008fe200078e0203 */
[----:B------:R-:W-:Y:S04]  /*2a40*/  BSSY B1, `(.L_x_59) ;  /* 0x0000006000017945 */ /* 0x000fe80003800000 */
[----:B------:R3:W-:Y:S01]  /*2a50*/  @!P3 STG.E.U8 desc[UR36][R4.64+0x10], R13 ;  /* 0x0000100d0400b986 */ /* 0x0007e2000c101124 */
[----:B------:R-:W-:Y:S05]  /*2a60*/  @P2 BRA `(.L_x_60) ;  /* 0x00000000000c2947 */ /* 0x000fea0003800000 */
[----:B------:R-:W5:Y:S02]  /*2a70*/  LDG.E.U8 R58, desc[UR36][R10.64+0x11] ;  /* 0x000011240a3a7981 */ /* 0x000f64000c1e1100 */
[----:B-----5:R-:W-:-:S05]  /*2a80*/  PRMT R0, R58, 0x8880, RZ ;  /* 0x000088803a007816 */ /* 0x020fca00000000ff */
[----:B------:R-:W-:-:S07]  /*2a90*/  IMAD R3, R0, R57, RZ ;  /* 0x0000003900037224 */ /* 0x000fce00078e02ff */
.L_x_60:
[----:B------:R-:W-:Y:S05]  /*2aa0*/  BSYNC B1 ;  /* 0x0000000000017941 */ /* 0x000fea0003800000 */
.L_x_59:
[----:B------:R-:W-:Y:S01]  /*2ab0*/  @!P2 IMAD R35, R35, R56, R3 ;  /* 0x000000382323a224 */ /* 0x000fe200078e0203 */
[----:B------:R-:W-:Y:S04]  /*2ac0*/  BSSY B1, `(.L_x_61) ;  /* 0x0000006000017945 */ /* 0x000fe80003800000 */
[----:B------:R0:W-:Y:S01]  /*2ad0*/  @!P2 STG.E.U8 desc[UR36][R4.64+0x11], R35 ;  /* 0x000011230400a986 */ /* 0x0001e2000c101124 */
[----:B------:R-:W-:Y:S05]  /*2ae0*/  @P5 BRA `(.L_x_62) ;  /* 0x00000000000c5947 */ /* 0x000fea0003800000 */
[----:B------:R-:W5:Y:S02]  /*2af0*/  LDG.E.U8 R58, desc[UR36][R8.64+0x18] ;  /* 0x00001824083a7981 */ /* 0x000f64000c1e1100 */
[----:B-----5:R-:W-:-:S05]  /*2b00*/  PRMT R0, R58, 0x8880, RZ ;  /* 0x000088803a007816 */ /* 0x020fca00000000ff */
[----:B------:R-:W-:-:S07]  /*2b10*/  IMAD R3, R0, R57, RZ ;  /* 0x0000003900037224 */ /* 0x000fce00078e02ff */
.L_x_62:
[----:B------:R-:W-:Y:S05]  /*2b20*/  BSYNC B1 ;  /* 0x0000000000017941 */ /* 0x000fea0003800000 */
.L_x_61:
[----:B---3--:R-:W-:Y:S01]  /*2b30*/  @!P5 IMAD R13, R36, R56, R3 ;  /* 0x00000038240dd224 */ /* 0x008fe200078e0203 */
[----:B------:R-:W-:Y:S04]  /*2b40*/  BSSY B1, `(.L_x_63) ;  /* 0x0000006000017945 */ /* 0x000fe80003800000 */
[----:B------:R3:W-:Y:S01]  /*2b50*/  @!P5 STG.E.U8 desc[UR36][R6.64+0x18], R13 ;  /* 0x0000180d0600d986 */ /* 0x0007e2000c101124 */
[----:B------:R-:W-:Y:S05]  /*2b60*/  @P4 BRA `(.L_x_64) ;  /* 0x00000000000c4947 */ /* 0x000fea0003800000 */
[----:B------:R-:W5:Y:S02]  /*2b70*/  LDG.E.U8 R58, desc[UR36][R8.64+0x19] ;  /* 0x00001924083a7981 */ /* 0x000f64000c1e1100 */
[----:B-----5:R-:W-:-:S05]  /*2b80*/  PRMT R0, R58, 0x8880, RZ ;  /* 0x000088803a007816 */ /* 0x020fca00000000ff */
[----:B------:R-:W-:-:S07]  /*2b90*/  IMAD R3, R0, R57, RZ ;  /* 0x0000003900037224 */ /* 0x000fce00078e02ff */
.L_x_64:
[----:B------:R-:W-:Y:S05]  /*2ba0*/  BSYNC B1 ;  /* 0x0000000000017941 */ /* 0x000fea0003800000 */
.L_x_63:
        /* <DEDUP_REMOVED lines=13> */
.L_x_66:
[----:B------:R-:W-:Y:S05]  /*2c80*/  BSYNC B1 ;  /* 0x0000000000017941 */ /* 0x000fea0003800000 */
.L_x_65:
[----:B---3--:R-:W-:Y:S01]  /*2c90*/  @!P1 IMAD R13, R38, R56, R3 ;  /* 0x00000038260d9224 */ /* 0x008fe200078e0203 */
[----:B------:R-:W-:Y:S04]  /*2ca0*/  BSSY B1, `(.L_x_67) ;  /* 0x0000006000017945 */ /* 0x000fe80003800000 */
[----:B------:R3:W-:Y:S01]  /*2cb0*/  @!P1 STG.E.U8 desc[UR36][R4.64+0x18], R13 ;  /* 0x0000180d04009986 */ /* 0x0007e2000c101124 */
[----:B------:R-:W-:Y:S05]  /*2cc0*/  @P4 BRA `(.L_x_68) ;  /* 0x00000000000c4947 */ /* 0x000fea0003800000 */
[----:B------:R-:W5:Y:S02]  /*2cd0*/  LDG.E.U8 R58, desc[UR36][R10.64+0x19] ;  /* 0x000019240a3a7981 */ /* 0x000f64000c1e1100 */
[----:B-----5:R-:W-:-:S05]  /*2ce0*/  PRMT R0, R58, 0x8880, RZ ;  /* 0x000088803a007816 */ /* 0x020fca00000000ff */
[----:B------:R-:W-:-:S07]  /*2cf0*/  IMAD R3, R0, R57, RZ ;  /* 0x0000003900037224 */ /* 0x000fce00078e02ff */
.L_x_68:
[----:B------:R-:W-:Y:S05]  /*2d00*/  BSYNC B1 ;  /* 0x0000000000017941 */ /* 0x000fea0003800000 */
.L_x_67:
[----:B------:R-:W-:Y:S01]  /*2d10*/  @!P4 IMAD R39, R39, R56, R3 ;  /* 0x000000382727c224 */ /* 0x000fe200078e0203 */
[----:B------:R-:W-:Y:S04]  /*2d20*/  BSSY B1, `(.L_x_69) ;  /* 0x0000006000017945 */ /* 0x000fe80003800000 */
[----:B------:R0:W-:Y:S01]  /*2d30*/  @!P4 STG.E.U8 desc[UR36][R4.64+0x19], R39 ;  /* 0x000019270400c986 */ /* 0x0001e2000c101124 */
[----:B------:R-:W-:Y:S05]  /*2d40*/  @P5 BRA `(.L_x_70) ;  /* 0x00000000000c5947 */ /* 0x000fea0003800000 */
[----:B------:R-:W5:Y:S02]  /*2d50*/  LDG.E.U8 R58, desc[UR36][R8.64+0x20] ;  /* 0x00002024083a7981 */ /* 0x000f64000c1e1100 */
[----:B-----5:R-:W-:-:S05]  /*2d60*/  PRMT R0, R58, 0x8880, RZ ;  /* 0x000088803a007816 */ /* 0x020fca00000000ff */
[----:B------:R-:W-:-:S07]  /*2d70*/  IMAD R3, R0, R57, RZ ;  /* 0x0000003900037224 */ /* 0x000fce00078e02ff */
.L_x_70:
[----:B------:R-:W-:Y:S05]  /*2d80*/  BSYNC B1 ;  /* 0x0000000000017941 */ /* 0x000fea0003800000 */
.L_x_69:
[----:B---3--:R-:W-:Y:S01]  /*2d90*/  @!P5 IMAD R13, R40, R56, R3 ;  /* 0x00000038280dd224 */ /* 0x008fe200078e0203 */
[----:B------:R-:W-:Y:S04]  /*2da0*/  BSSY B1, `(.L_x_71) ;  /* 0x0000006000017945 */ /* 0x000fe80003800000 */
[----:B------:R3:W-:Y:S01]  /*2db0*/  @!P5 STG.E.U8 desc[UR36][R6.64+0x20], R13 ;  /* 0x0000200d0600d986 */ /* 0x0007e2000c101124 */
[----:B------:R-:W-:Y:S05]  /*2dc0*/  @P0 BRA `(.L_x_72) ;  /* 0x00000000000c0947 */ /* 0x000fea0003800000 */
[----:B------:R-:W5:Y:S02]  /*2dd0*/  LDG.E.U8 R58, desc[UR36][R8.64+0x21] ;  /* 0x00002124083a7981 */ /* 0x000f64000c1e1100 */
[----:B-----5:R-:W-:-:S05]  /*2de0*/  PRMT R0, R58, 0x8880, RZ ;  /* 0x000088803a007816 */ /* 0x020fca00000000ff */
[----:B------:R-:W-:-:S07]  /*2df0*/  IMAD R3, R0, R57, RZ ;  /* 0x0000003900037224 */ /* 0x000fce00078e02ff */
.L_x_72:
[----:B------:R-:W-:Y:S05]  /*2e00*/  BSYNC B1 ;  /* 0x0000000000017941 */ /* 0x000fea0003800000 */
.L_x_71:
        /* <DEDUP_REMOVED lines=13> */
.L_x_74:
[----:B------:R-:W-:Y:S05]  /*2ee0*/  BSYNC B1 ;  /* 0x0000000000017941 */ /* 0x000fea0003800000 */
.L_x_73:
[----:B---3--:R-:W-:Y:S01]  /*2ef0*/  @!P3 IMAD R13, R42, R56, R3 ;  /* 0x000000382a0db224 */ /* 0x008fe200078e0203 */
[----:B------:R-:W-:Y:S04]  /*2f00*/  BSSY B1, `(.L_x_75) ;  /* 0x0000006000017945 */ /* 0x000fe80003800000 */
[----:B------:R3:W-:Y:S01]  /*2f10*/  @!P3 STG.E.U8 desc[UR36][R4.64+0x20], R13 ;  /* 0x0000200d0400b986 */ /* 0x0007e2000c101124 */
[----:B------:R-:W-:Y:S05]  /*2f20*/  @P2 BRA `(.L_x_76) ;  /* 0x00000000000c2947 */ /* 0x000fea0003800000 */
[----:B------:R-:W5:Y:S02]  /*2f30*/  LDG.E.U8 R58, desc[UR36][R10.64+0x21] ;  /* 0x000021240a3a7981 */ /* 0x000f64000c1e1100 */
[----:B-----5:R-:W-:-:S05]  /*2f40*/  PRMT R0, R58, 0x8880, RZ ;  /* 0x000088803a007816 */ /* 0x020fca00000000ff */
[----:B------:R-:W-:-:S07]  /*2f50*/  IMAD R3, R0, R57, RZ ;  /* 0x0000003900037224 */ /* 0x000fce00078e02ff */
.L_x_76:
[----:B------:R-:W-:Y:S05]  /*2f60*/  BSYNC B1 ;  /* 0x0000000000017941 */ /* 0x000fea0003800000 */
.L_x_75:
[----:B------:R-:W-:Y:S01]  /*2f70*/  @!P2 IMAD R43, R43, R56, R3 ;  /* 0x000000382b2ba224 */ /* 0x000fe200078e0203 */
[----:B------:R-:W-:Y:S04]  /*2f80*/  BSSY B1, `(.L_x_77) ;  /* 0x0000006000017945 */ /* 0x000fe80003800000 */
[----:B------:R0:W-:Y:S01]  /*2f90*/  @!P2 STG.E.U8 desc[UR36][R4.64+0x21], R43 ;  /* 0x0000212b0400a986 */ /* 0x0001e2000c101124 */
[----:B------:R-:W-:Y:S05]  /*2fa0*/  @P0 BRA `(.L_x_78) ;  /* 0x00000000000c0947 */ /* 0x000fea0003800000 */
[----:B------:R-:W5:Y:S02]  /*2fb0*/  LDG.E.U8 R58, desc[UR36][R8.64+0x28] ;  /* 0x00002824083a7981 */ /* 0x000f64000c1e1100 */
[----:B-----5:R-:W-:-:S05]  /*2fc0*/  PRMT R0, R58, 0x8880, RZ ;  /* 0x000088803a007816 */ /* 0x020fca00000000ff */
[----:B------:R-:W-:-:S07]  /*2fd0*/  IMAD R3, R0, R57, RZ ;  /* 0x0000003900037224 */ /* 0x000fce00078e02ff */
.L_x_78:
[----:B------:R-:W-:Y:S05]  /*2fe0*/  BSYNC B1 ;  /* 0x0000000000017941 */ /* 0x000fea0003800000 */
.L_x_77:
[----:B---3--:R-:W-:Y:S01]  /*2ff0*/  @!P0 IMAD R13, R44, R56, R3 ;  /* 0x000000382c0d8224 */ /* 0x008fe200078e0203 */
[----:B------:R-:W-:Y:S04]  /*3000*/  BSSY B1, `(.L_x_79) ;  /* 0x0000006000017945 */ /* 0x000fe80003800000 */
[----:B------:R3:W-:Y:S01]  /*3010*/  @!P0 STG.E.U8 desc[UR36][R6.64+0x28], R13 ;  /* 0x0000280d06008986 */ /* 0x0007e2000c101124 */
[----:B------:R-:W-:Y:S05]  /*3020*/  @P5 BRA `(.L_x_80) ;  /* 0x00000000000c5947 */ /* 0x000fea0003800000 */
[----:B------:R-:W5:Y:S02]  /*3030*/  LDG.E.U8 R58, desc[UR36][R8.64+0x29] ;  /* 0x00002924083a7981 */ /* 0x000f64000c1e1100 */
[----:B-----5:R-:W-:-:S05]  /*3040*/  PRMT R0, R58, 0x8880, RZ ;  /* 0x000088803a007816 */ /* 0x020fca00000000ff */
[----:B------:R-:W-:-:S07]  /*3050*/  IMAD R3, R0, R57, RZ ;  /* 0x0000003900037224 */ /* 0x000fce00078e02ff */
.L_x_80:
[----:B------:R-:W-:Y:S05]  /*3060*/  BSYNC B1 ;  /* 0x0000000000017941 */ /* 0x000fea0003800000 */
.L_x_79:
        /* <DEDUP_REMOVED lines=13> */
.L_x_82:
[----:B------:R-:W-:Y:S05]  /*3140*/  BSYNC B1 ;  /* 0x0000000000017941 */ /* 0x000fea0003800000 */
.L_x_81:
[----:B---3--:R-:W-:Y:S01]  /*3150*/  @!P4 IMAD R13, R46, R56, R3 ;  /* 0x000000382e0dc224 */ /* 0x008fe200078e0203 */
[----:B------:R-:W-:Y:S04]  /*3160*/  BSSY B1, `(.L_x_83) ;  /* 0x0000006000017945 */ /* 0x000fe80003800000 */
[----:B------:R3:W-:Y:S01]  /*3170*/  @!P4 STG.E.U8 desc[UR36][R4.64+0x28], R13 ;  /* 0x0000280d0400c986 */ /* 0x0007e2000c101124 */
[----:B------:R-:W-:Y:S05]  /*3180*/  @P1 BRA `(.L_x_84) ;  /* 0x00000000000c1947 */ /* 0x000fea0003800000 */
[----:B------:R-:W5:Y:S02]  /*3190*/  LDG.E.U8 R58, desc[UR36][R10.64+0x29] ;  /* 0x000029240a3a7981 */ /* 0x000f64000c1e1100 */
[----:B-----5:R-:W-:-:S05]  /*31a0*/  PRMT R0, R58, 0x8880, RZ ;  /* 0x000088803a007816 */ /* 0x020fca00000000ff */
[----:B------:R-:W-:-:S07]  /*31b0*/  IMAD R3, R0, R57, RZ ;  /* 0x0000003900037224 */ /* 0x000fce00078e02ff */
.L_x_84:
[----:B------:R-:W-:Y:S05]  /*31c0*/  BSYNC B1 ;  /* 0x0000000000017941 */ /* 0x000fea0003800000 */
.L_x_83:
[----:B------:R-:W-:Y:S01]  /*31d0*/  @!P1 IMAD R47, R47, R56, R3 ;  /* 0x000000382f2f9224 */ /* 0x000fe200078e0203 */
[----:B------:R-:W-:Y:S04]  /*31e0*/  BSSY B1, `(.L_x_85) ;  /* 0x0000006000017945 */ /* 0x000fe80003800000 */
[----:B------:R0:W-:Y:S01]  /*31f0*/  @!P1 STG.E.U8 desc[UR36][R4.64+0x29], R47 ;  /* 0x0000292f04009986 */ /* 0x0001e2000c101124 */
[----:B------:R-:W-:Y:S05]  /*3200*/  @P3 BRA `(.L_x_86) ;  /* 0x00000000000c3947 */ /* 0x000fea0003800000 */
[----:B------:R-:W5:Y:S02]  /*3210*/  LDG.E.U8 R58, desc[UR36][R8.64+0x30] ;  /* 0x00003024083a7981 */ /* 0x000f64000c1e1100 */
[----:B-----5:R-:W-:-:S05]  /*3220*/  PRMT R0, R58, 0x8880, RZ ;  /* 0x000088803a007816 */ /* 0x020fca00000000ff */
[----:B------:R-:W-:-:S07]  /*3230*/  IMAD R3, R0, R57, RZ ;  /* 0x0000003900037224 */ /* 0x000fce00078e02ff */
.L_x_86:
[----:B------:R-:W-:Y:S05]  /*3240*/  BSYNC B1 ;  /* 0x0000000000017941 */ /* 0x000fea0003800000 */
.L_x_85:
[----:B---3--:R-:W-:Y:S01]  /*3250*/  @!P3 IMAD R13, R48, R56, R3 ;  /* 0x00000038300db224 */ /* 0x008fe200078e0203 */
[----:B------:R-:W-:Y:S04]  /*3260*/  BSSY B1, `(.L_x_87) ;  /* 0x0000006000017945 */ /* 0x000fe80003800000 */
[----:B------:R3:W-:Y:S01]  /*3270*/  @!P3 STG.E.U8 desc[UR36][R6.64+0x30], R13 ;  /* 0x0000300d0600b986 */ /* 0x0007e2000c101124 */
[----:B------:R-:W-:Y:S05]  /*3280*/  @P5 BRA `(.L_x_88) ;  /* 0x00000000000c5947 */ /* 0x000fea0003800000 */
[----:B------:R-:W5:Y:S02]  /*3290*/  LDG.E.U8 R58, desc[UR36][R8.64+0x31] ;  /* 0x00003124083a7981 */ /* 0x000f64000c1e1100 */
[----:B-----5:R-:W-:-:S05]  /*32a0*/  PRMT R0, R58, 0x8880, RZ ;  /* 0x000088803a007816 */ /* 0x020fca00000000ff */
[----:B------:R-:W-:-:S07]  /*32b0*/  IMAD R3, R0, R57, RZ ;  /* 0x0000003900037224 */ /* 0x000fce00078e02ff */
.L_x_88:
[----:B------:R-:W-:Y:S05]  /*32c0*/  BSYNC B1 ;  /* 0x0000000000017941 */ /* 0x000fea0003800000 */
.L_x_87:
        /* <DEDUP_REMOVED lines=9> */
[----:B------:R-:W-:Y:S01]  /*3360*/  ISETP.LT.OR P3, PT, R20, 0x9, !P3 ;  /* 0x000000091400780c */ /* 0x000fe20005f61670 */
[----:B------:R-:W-:-:S12]  /*3370*/  @P2 BRA `(.L_x_90) ;  /* 0x00000000000c2947 */ /* 0x000fd80003800000 */
[----:B------:R-:W5:Y:S02]  /*3380*/  LDG.E.U8 R58, desc[UR36][R10.64+0x30] ;  /* 0x000030240a3a7981 */ /* 0x000f64000c1e1100 */
[----:B-----5:R-:W-:-:S05]  /*3390*/  PRMT R0, R58, 0x8880, RZ ;  /* 0x000088803a007816 */ /* 0x020fca00000000ff */
[----:B------:R-:W-:-:S07]  /*33a0*/  IMAD R3, R0, R57, RZ ;  /* 0x0000003900037224 */ /* 0x000fce00078e02ff */
.L_x_90:
[----:B------:R-:W-:Y:S05]  /*33b0*/  BSYNC B1 ;  /* 0x0000000000017941 */ /* 0x000fea0003800000 */
.L_x_89:
[----:B---3--:R-:W-:Y:S01]  /*33c0*/  @!P2 IMAD R13, R50, R56, R3 ;  /* 0x00000038320da224 */ /* 0x008fe200078e0203 */
[----:B------:R-:W-:Y:S04]  /*33d0*/  BSSY B1, `(.L_x_91) ;  /* 0x0000006000017945 */ /* 0x000fe80003800000 */
[----:B------:R3:W-:Y:S01]  /*33e0*/  @!P2 STG.E.U8 desc[UR36][R4.64+0x30], R13 ;  /* 0x0000300d0400a986 */ /* 0x0007e2000c101124 */
[----:B------:R-:W-:Y:S05]  /*33f0*/  @P0 BRA `(.L_x_92) ;  /* 0x00000000000c0947 */ /* 0x000fea0003800000 */
[----:B------:R-:W5:Y:S02]  /*3400*/  LDG.E.U8 R58, desc[UR36][R10.64+0x31] ;  /* 0x000031240a3a7981 */ /* 0x000f64000c1e1100 */
[----:B-----5:R-:W-:-:S05]  /*3410*/  PRMT R0, R58, 0x8880, RZ ;  /* 0x000088803a007816 */ /* 0x020fca00000000ff */
[----:B------:R-:W-:-:S07]  /*3420*/  IMAD R3, R0, R57, RZ ;  /* 0x0000003900037224 */ /* 0x000fce00078e02ff */
.L_x_92:
[----:B------:R-:W-:Y:S05]  /*3430*/  BSYNC B1 ;  /* 0x0000000000017941 */ /* 0x000fea0003800000 */
.L_x_91:
[----:B------:R-:W-:Y:S01]  /*3440*/  @!P0 IMAD R51, R51, R56, R3 ;  /* 0x0000003833338224 */ /* 0x000fe200078e0203 */
[----:B------:R-:W-:Y:S04]  /*3450*/  BSSY B1, `(.L_x_93) ;  /* 0x0000006000017945 */ /* 0x000fe80003800000 */
[----:B------:R0:W-:Y:S01]  /*3460*/  @!P0 STG.E.U8 desc[UR36][R4.64+0x31], R51 ;  /* 0x0000313304008986 */ /* 0x0001e2000c101124 */
[----:B------:R-:W-:Y:S05]  /*3470*/  @P5 BRA `(.L_x_94) ;  /* 0x00000000000c5947 */ /* 0x000fea0003800000 */
[----:B------:R-:W5:Y:S02]  /*3480*/  LDG.E.U8 R58, desc[UR36][R8.64+0x38] ;  /* 0x00003824083a7981 */ /* 0x000f64000c1e1100 */
[----:B-----5:R-:W-:-:S05]  /*3490*/  PRMT R0, R58, 0x8880, RZ ;  /* 0x000088803a007816 */ /* 0x020fca00000000ff */
[----:B------:R-:W-:-:S07]  /*34a0*/  IMAD R3, R0, R57, RZ ;  /* 0x0000003900037224 */ /* 0x000fce00078e02ff */
.L_x_94:
[----:B------:R-:W-:Y:S05]  /*34b0*/  BSYNC B1 ;  /* 0x0000000000017941 */ /* 0x000fea0003800000 */
.L_x_93:
[----:B---3--:R-:W-:Y:S01]  /*34c0*/  @!P5 IMAD R13, R52, R56, R3 ;  /* 0x00000038340dd224 */ /* 0x008fe200078e0203 */
[----:B------:R-:W-:Y:S04]  /*34d0*/  BSSY B1, `(.L_x_95) ;  /* 0x0000006000017945 */ /* 0x000fe80003800000 */
[----:B------:R3:W-:Y:S01]  /*34e0*/  @!P5 STG.E.U8 desc[UR36][R6.64+0x38], R13 ;  /* 0x0000380d0600d986 */ /* 0x0007e2000c101124 */
[----:B------:R-:W-:Y:S05]  /*34f0*/  @P4 BRA `(.L_x_96) ;  /* 0x00000000000c4947 */ /* 0x000fea0003800000 */
[----:B------:R-:W5:Y:S02]  /*3500*/  LDG.E.U8 R58, desc[UR36][R8.64+0x39] ;  /* 0x00003924083a7981 */ /* 0x000f64000c1e1100 */
[----:B-----5:R-:W-:-:S05]  /*3510*/  PRMT R0, R58, 0x8880, RZ ;  /* 0x000088803a007816 */ /* 0x020fca00000000ff */
[----:B------:R-:W-:-:S07]  /*3520*/  IMAD R3, R0, R57, RZ ;  /* 0x0000003900037224 */ /* 0x000fce00078e02ff */
.L_x_96:
[----:B------:R-:W-:Y:S05]  /*3530*/  BSYNC B1 ;  /* 0x0000000000017941 */ /* 0x000fea0003800000 */
.L_x_95:
[----:B------:R-:W-:Y:S01]  /*3540*/  @!P4 IMAD R53, R53, R56, R3 ;  /* 0x000000383535c224 */ /* 0x000fe200078e0203 */
[----:B------:R-:W-:Y:S04]  /*3550*/  BSSY B1, `(.L_x_97) ;  /* 0x0000006000017945 */ /* 0x000fe80003800000 */
[----:B------:R0:W-:Y:S01]  /*3560*/  @!P4 STG.E.U8 desc[UR36][R6.64+0x39], R53 ;  /* 0x000039350600c986 */ /* 0x0001e2000c101124 */
[----:B------:R-:W-:Y:S05]  /*3570*/  @P3 BRA `(.L_x_98) ;  /* 0x00000000000c3947 */ /* 0x000fea0003800000 */
[----:B------:R-:W5:Y:S02]  /*3580*/  LDG.E.U8 R58, desc[UR36][R10.64+0x38] ;  /* 0x000038240a3a7981 */ /* 0x000f64000c1e1100 */
[----:B-----5:R-:W-:-:S05]  /*3590*/  PRMT R0, R58, 0x8880, RZ ;  /* 0x000088803a007816 */ /* 0x020fca00000000ff */
[----:B------:R-:W-:-:S07]  /*35a0*/  IMAD R3, R0, R57, RZ ;  /* 0x0000003900037224 */ /* 0x000fce00078e02ff */
.L_x_98:
[----:B------:R-:W-:Y:S05]  /*35b0*/  BSYNC B1 ;  /* 0x0000000000017941 */ /* 0x000fea0003800000 */
.L_x_97:
[----:B0123--:R-:W-:Y:S01]  /*35c0*/  @!P3 IMAD R7, R54, R56, R3 ;  /* 0x000000383607b224 */ /* 0x00ffe200078e0203 */
[----:B------:R-:W-:Y:S01]  /*35d0*/  ISETP.LT.OR P1, PT, R20, 0x9, !P1 ;  /* 0x000000091400780c */ /* 0x000fe20004f21670 */
[----:B------:R-:W-:Y:S03]  /*35e0*/  BSSY B1, `(.L_x_99) ;  /* 0x0000006000017945 */ /* 0x000fe60003800000 */
[----:B------:R0:W-:Y:S09]  /*35f0*/  @!P3 STG.E.U8 desc[UR36][R4.64+0x38], R7 ;  /* 0x000038070400b986 */ /* 0x0001f2000c101124 */
[----:B------:R-:W-:Y:S05]  /*3600*/  @P1 BRA `(.L_x_100) ;  /* 0x00000000000c1947 */ /* 0x000fea0003800000 */
[----:B------:R-:W2:Y:S02]  /*3610*/  LDG.E.U8 R58, desc[UR36][R10.64+0x39] ;  /* 0x000039240a3a7981 */ /* 0x000ea4000c1e1100 */
[----:B--2---:R-:W-:-:S05]  /*3620*/  PRMT R0, R58, 0x8880, RZ ;  /* 0x000088803a007816 */ /* 0x004fca00000000ff */
[----:B------:R-:W-:-:S07]  /*3630*/  IMAD R3, R0, R57, RZ ;  /* 0x0000003900037224 */ /* 0x000fce00078e02ff */
.L_x_100:
[----:B------:R-:W-:Y:S05]  /*3640*/  BSYNC B1 ;  /* 0x0000000000017941 */ /* 0x000fea0003800000 */
.L_x_99:
[----:B------:R-:W-:Y:S01]  /*3650*/  IMAD R3, R55, R56, R3 ;  /* 0x0000003837037224 */ /* 0x000fe200078e0203 */
[----:B------:R-:W-:Y:S06]  /*3660*/  @P1 BRA `(.L_x_101) ;  /* 0x0000000400c81947 */ /* 0x000fec0003800000 */
[----:B------:R1:W-:Y:S01]  /*3670*/  STG.E.U8 desc[UR36][R4.64+0x39], R3 ;  /* 0x0000390304007986 */ /* 0x0003e2000c101124 */
[----:B------:R-:W-:Y:S05]  /*3680*/  BRA `(.L_x_101) ;  /* 0x0000000400c07947 */ /* 0x000fea0003800000 */
.L_x_36:
[C---:B------:R-:W-:Y:S02]  /*3690*/  ISETP.GE.AND P1, PT, R60.reuse, 0x1, PT ;  /* 0x000000013c00780c */ /* 0x040fe40003f26270 */
[----:B------:R-:W-:Y:S02]  /*36a0*/  ISETP.GE.AND P0, PT, R60, 0x2, PT ;  /* 0x000000023c00780c */ /* 0x000fe40003f06270 */
[C---:B------:R-:W-:Y:S02]  /*36b0*/  ISETP.LT.OR P4, PT, R20.reuse, 0x1, !P1 ;  /* 0x000000011400780c */ /* 0x040fe40004f81670 */
[C---:B------:R-:W-:Y:S02]  /*36c0*/  ISETP.LT.OR P5, PT, R20.reuse, 0x1, !P0 ;  /* 0x000000011400780c */ /* 0x040fe400047a1670 */
[C---:B------:R-:W-:Y:S02]  /*36d0*/  ISETP.LT.OR P1, PT, R20.reuse, 0x9, !P1 ;  /* 0x000000091400780c */ /* 0x040fe40004f21670 */
[----:B------:R-:W-:-:S02]  /*36e0*/  ISETP.LT.OR P0, PT, R20, 0x9, !P0 ;  /* 0x000000091400780c */ /* 0x000fc40004701670 */
[C---:B------:R-:W-:Y:S02]  /*36f0*/  ISETP.GE.AND P3, PT, R60.reuse, 0x9, PT ;  /* 0x000000093c00780c */ /* 0x040fe40003f66270 */
[----:B------:R-:W-:-:S03]  /*3700*/  ISETP.GE.AND P2, PT, R60, 0xa, PT ;  /* 0x0000000a3c00780c */ /* 0x000fc60003f46270 */
[-C--:B------:R-:W-:Y:S02]  /*3710*/  @!P4 IMAD R3, R24, R56.reuse, RZ ;  /* 0x000000381803c224 */ /* 0x080fe400078e02ff */
[-C--:B------:R-:W-:Y:S02]  /*3720*/  @!P5 IMAD R25, R25, R56.reuse, RZ ;  /* 0x000000381919d224 */ /* 0x080fe400078e02ff */
[-C--:B------:R-:W-:Y:S01]  /*3730*/  @!P1 IMAD R9, R26, R56.reuse, RZ ;  /* 0x000000381a099224 */ /* 0x080fe200078e02ff */
[----:B------:R0:W-:Y:S01]  /*3740*/  @!P4 STG.E.U8 desc[UR36][R6.64], R3 ;  /* 0x000000030600c986 */ /* 0x0001e2000c101124 */
[C---:B------:R-:W-:Y:S01]  /*3750*/  ISETP.LT.OR P4, PT, R20.reuse, 0x1, !P3 ;  /* 0x000000011400780c */ /* 0x040fe20005f81670 */
[----:B------:R-:W-:Y:S02]  /*3760*/  @!P0 IMAD R27, R27, R56, RZ ;  /* 0x000000381b1b8224 */ /* 0x000fe400078e02ff */
[----:B------:R-:W-:Y:S01]  /*3770*/  @!P5 STG.E.U8 desc[UR36][R6.64+0x1], R25 ;  /* 0x000001190600d986 */ /* 0x000fe2000c101124 */
[----:B------:R-:W-:-:S02]  /*3780*/  ISETP.LT.OR P5, PT, R20, 0x1, !P2 ;  /* 0x000000011400780c */ /* 0x000fc400057a1670 */
[C---:B------:R-:W-:Y:S01]  /*3790*/  ISETP.LT.OR P2, PT, R20.reuse, 0x9, !P2 ;  /* 0x000000091400780c */ /* 0x040fe20005741670 */
[----:B------:R1:W-:Y:S01]  /*37a0*/  @!P1 STG.E.U8 desc[UR36][R4.64], R9 ;  /* 0x0000000904009986 */ /* 0x0003e2000c101124 */
[----:B------:R-:W-:Y:S02]  /*37b0*/  ISETP.LT.OR P1, PT, R20, 0x9, !P3 ;  /* 0x000000091400780c */ /* 0x000fe40005f21670 */
[C---:B------:R-:W-:Y:S01]  /*37c0*/  ISETP.GE.AND P3, PT, R60.reuse, 0x11, PT ;  /* 0x000000113c00780c */ /* 0x040fe20003f66270 */
[----:B------:R-:W-:Y:S01]  /*37d0*/  @!P0 STG.E.U8 desc[UR36][R4.64+0x1], R27 ;  /* 0x0000011b04008986 */ /* 0x000fe2000c101124 */
[----:B------:R-:W-:Y:S01]  /*37e0*/  ISETP.GE.AND P0, PT, R60, 0x12, PT ;  /* 0x000000123c00780c */ /* 0x000fe20003f06270 */
[----:B------:R-:W-:-:S04]  /*37f0*/  @!P4 IMAD R11, R28, R56, RZ ;  /* 0x000000381c0bc224 */ /* 0x000fc800078e02ff */
[-C--:B------:R-:W-:Y:S01]  /*3800*/  @!P5 IMAD R29, R29, R56.reuse, RZ ;  /* 0x000000381d1dd224 */ /* 0x080fe200078e02ff */
[----:B------:R-:W-:Y:S01]  /*3810*/  @!P4 STG.E.U8 desc[UR36][R6.64+0x8], R11 ;  /* 0x0000080b0600c986 */ /* 0x000fe2000c101124 */
[C---:B------:R-:W-:Y:S01]  /*3820*/  ISETP.LT.OR P4, PT, R20.reuse, 0x1, !P3 ;  /* 0x000000011400780c */ /* 0x040fe20005f81670 */
[-C--:B------:R-:W-:Y:S02]  /*3830*/  @!P2 IMAD R31, R31, R56.reuse, RZ ;  /* 0x000000381f1fa224 */ /* 0x080fe400078e02ff */
[----:B------:R-:W-:Y:S01]  /*3840*/  @!P5 STG.E.U8 desc[UR36][R6.64+0x9], R29 ;  /* 0x0000091d0600d986 */ /* 0x000fe2000c101124 */
[----:B------:R-:W-:Y:S01]  /*3850*/  ISETP.LT.OR P5, PT, R20, 0x1, !P0 ;  /* 0x000000011400780c */ /* 0x000fe200047a1670 */
[----:B0-----:R-:W-:Y:S01]  /*3860*/  @!P1 IMAD R3, R30, R56, RZ ;  /* 0x000000381e039224 */ /* 0x001fe200078e02ff */
[----:B------:R-:W-:Y:S01]  /*3870*/  ISETP.LT.OR P0, PT, R20, 0x9, !P0 ;  /* 0x000000091400780c */ /* 0x000fe20004701670 */
[----:B------:R-:W-:Y:S01]  /*3880*/  @!P2 STG.E.U8 desc[UR36][R4.64+0x9], R31 ;  /* 0x0000091f0400a986 */ /* 0x000fe2000c101124 */
[----:B------:R-:W-:-:S03]  /*3890*/  ISETP.GE.AND P2, PT, R60, 0x19, PT ;  /* 0x000000193c00780c */ /* 0x000fc60003f46270 */
[----:B------:R0:W-:Y:S01]  /*38a0*/  @!P1 STG.E.U8 desc[UR36][R4.64+0x8], R3 ;  /* 0x0000080304009986 */ /* 0x0001e2000c101124 */
[----:B------:R-:W-:Y:S01]  /*38b0*/  ISETP.LT.OR P1, PT, R20, 0x9, !P3 ;  /* 0x000000091400780c */ /* 0x000fe20005f21670 */
[----:B-1----:R-:W-:Y:S01]  /*38c0*/  @!P4 IMAD R9, R32, R56, RZ ;  /* 0x000000382009c224 */ /* 0x002fe200078e02ff */
[----:B------:R-:W-:-:S03]  /*38d0*/  ISETP.GE.AND P3, PT, R60, 0x1a, PT ;  /* 0x0000001a3c00780c */ /* 0x000fc60003f66270 */
[-C--:B------:R-:W-:Y:S01]  /*38e0*/  @!P5 IMAD R33, R33, R56.reuse, RZ ;  /* 0x000000382121d224 */ /* 0x080fe200078e02ff */
[----:B------:R-:W-:Y:S01]  /*38f0*/  @!P4 STG.E.U8 desc[UR36][R6.64+0x10], R9 ;  /* 0x000010090600c986 */ /* 0x000fe2000c101124 */
[C---:B------:R-:W-:Y:S01]  /*3900*/  ISETP.LT.OR P4, PT, R20.reuse, 0x1, !P3 ;  /* 0x000000011400780c */ /* 0x040fe20005f81670 */
[-C--:B------:R-:W-:Y:S01]  /*3910*/  @!P0 IMAD R35, R35, R56.reuse, RZ ;  /* 0x0000003823238224 */ /* 0x080fe200078e02ff */
[C---:B------:R-:W-:Y:S01]  /*3920*/  ISETP.LT.OR P3, PT, R20.reuse, 0x9, !P3 ;  /* 0x000000091400780c */ /* 0x040fe20005f61670 */
[----:B------:R-:W-:Y:S01]  /*3930*/  @!P5 STG.E.U8 desc[UR36][R6.64+0x11], R33 ;  /* 0x000011210600d986 */ /* 0x000fe2000c101124 */
[----:B------:R-:W-:Y:S02]  /*3940*/  ISETP.LT.OR P5, PT, R20, 0x1, !P2 ;  /* 0x000000011400780c */ /* 0x000fe400057a1670 */
[----:B0-----:R-:W-:Y:S01]  /*3950*/  @!P1 IMAD R3, R34, R56, RZ ;  /* 0x0000003822039224 */ /* 0x001fe200078e02ff */
[----:B------:R-:W-:Y:S01]  /*3960*/  @!P0 STG.E.U8 desc[UR36][R4.64+0x11], R35 ;  /* 0x0000112304008986 */ /* 0x000fe2000c101124 */
[----:B------:R-:W-:-:S02]  /*3970*/  ISETP.LT.OR P2, PT, R20, 0x9, !P2 ;  /* 0x000000091400780c */ /* 0x000fc40005741670 */
[C---:B------:R-:W-:Y:S01]  /*3980*/  ISETP.GE.AND P0, PT, R60.reuse, 0x21, PT ;  /* 0x000000213c00780c */ /* 0x040fe20003f06270 */
[----:B------:R0:W-:Y:S01]  /*3990*/  @!P1 STG.E.U8 desc[UR36][R4.64+0x10], R3 ;  /* 0x0000100304009986 */ /* 0x0001e2000c101124 */
[----:B------:R-:W-:Y:S01]  /*39a0*/  ISETP.GE.AND P1, PT, R60, 0x22, PT ;  /* 0x000000223c00780c */ /* 0x000fe20003f26270 */
[-C--:B------:R-:W-:Y:S02]  /*39b0*/  @!P4 IMAD R37, R37, R56.reuse, RZ ;  /* 0x000000382525c224 */ /* 0x080fe400078e02ff */
[-C--:B------:R-:W-:Y:S02]  /*39c0*/  @!P3 IMAD R39, R39, R56.reuse, RZ ;  /* 0x000000382727b224 */ /* 0x080fe400078e02ff */
[-C--:B------:R-:W-:Y:S01]  /*39d0*/  @!P5 IMAD R11, R36, R56.reuse, RZ ;  /* 0x00000038240bd224 */ /* 0x080fe200078e02ff */
[----:B------:R-:W-:Y:S01]  /*39e0*/  @!P4 STG.E.U8 desc[UR36][R6.64+0x19], R37 ;  /* 0x000019250600c986 */ /* 0x000fe2000c101124 */
[C---:B------:R-:W-:Y:S02]  /*39f0*/  ISETP.LT.OR P4, PT, R20.reuse, 0x1, !P0 ;  /* 0x000000011400780c */ /* 0x040fe40004781670 */
[C---:B------:R-:W-:Y:S01]  /*3a00*/  ISETP.LT.OR P0, PT, R20.reuse, 0x9, !P0 ;  /* 0x000000091400780c */ /* 0x040fe20004701670 */
[----:B------:R-:W-:Y:S01]  /*3a10*/  @!P5 STG.E.U8 desc[UR36][R6.64+0x18], R11 ;  /* 0x0000180b0600d986 */ /* 0x000fe2000c101124 */
[----:B------:R-:W-:Y:S01]  /*3a20*/  ISETP.LT.OR P5, PT, R20, 0x1, !P1 ;  /* 0x000000011400780c */ /* 0x000fe20004fa1670 */
[----:B0-----:R-:W-:Y:S01]  /*3a30*/  @!P2 IMAD R3, R38, R56, RZ ;  /* 0x000000382603a224 */ /* 0x001fe200078e02ff */
[----:B------:R-:W-:Y:S01]  /*3a40*/  ISETP.LT.OR P1, PT, R20, 0x9, !P1 ;  /* 0x000000091400780c */ /* 0x000fe20004f21670 */
[----:B------:R-:W-:Y:S01]  /*3a50*/  @!P3 STG.E.U8 desc[UR36][R4.64+0x19], R39 ;  /* 0x000019270400b986 */ /* 0x000fe2000c101124 */
[----:B------:R-:W-:-:S03]  /*3a60*/  ISETP.GE.AND P3, PT, R60, 0x29, PT ;  /* 0x000000293c00780c */ /* 0x000fc60003f66270 */
[----:B------:R0:W-:Y:S01]  /*3a70*/  @!P2 STG.E.U8 desc[UR36][R4.64+0x18], R3 ;  /* 0x000018030400a986 */ /* 0x0001e2000c101124 */
[----:B------:R-:W-:Y:S01]  /*3a80*/  ISETP.GE.AND P2, PT, R60, 0x2a, PT ;  /* 0x0000002a3c00780c */ /* 0x000fe20003f46270 */
[----:B------:R-:W-:-:S04]  /*3a90*/  @!P4 IMAD R9, R40, R56, RZ ;  /* 0x000000382809c224 */ /* 0x000fc800078e02ff */
[-C--:B------:R-:W-:Y:S01]  /*3aa0*/  @!P5 IMAD R41, R41, R56.reuse, RZ ;  /* 0x000000382929d224 */ /* 0x080fe200078e02ff */
[----:B------:R-:W-:Y:S01]  /*3ab0*/  @!P4 STG.E.U8 desc[UR36][R6.64+0x20], R9 ;  /* 0x000020090600c986 */ /* 0x000fe2000c101124 */
[C---:B------:R-:W-:Y:S01]  /*3ac0*/  ISETP.LT.OR P4, PT, R20.reuse, 0x1, !P3 ;  /* 0x000000011400780c */ /* 0x040fe20005f81670 */
[-C--:B------:R-:W-:Y:S01]  /*3ad0*/  @!P1 IMAD R43, R43, R56.reuse, RZ ;  /* 0x000000382b2b9224 */ /* 0x080fe200078e02ff */
        /* <DEDUP_REMOVED lines=25> */
[----:B------:R1:W-:Y:S01]  /*3c70*/  @!P4 STG.E.U8 desc[UR36][R6.64+0x30], R9 ;  /* 0x000030090600c986 */ /* 0x0003e2000c101124 */
[C---:B------:R-:W-:Y:S01]  /*3c80*/  ISETP.LT.OR P4, PT, R20.reuse, 0x1, !P2 ;  /* 0x000000011400780c */ /* 0x040fe20005781670 */
[-C--:B------:R-:W-:Y:S01]  /*3c90*/  @!P0 IMAD R51, R51, R56.reuse, RZ ;  /* 0x0000003833338224 */ /* 0x080fe200078e02ff */
[C---:B------:R-:W-:Y:S01]  /*3ca0*/  ISETP.LT.OR P2, PT, R20.reuse, 0x9, !P2 ;  /* 0x000000091400780c */ /* 0x040fe20005741670 */
[----:B------:R2:W-:Y:S01]  /*3cb0*/  @!P5 STG.E.U8 desc[UR36][R6.64+0x31], R49 ;  /* 0x000031310600d986 */ /* 0x0005e2000c101124 */
[----:B------:R-:W-:Y:S01]  /*3cc0*/  ISETP.LT.OR P5, PT, R20, 0x1, !P3 ;  /* 0x000000011400780c */ /* 0x000fe20005fa1670 */
[-C--:B0-----:R-:W-:Y:S01]  /*3cd0*/  @!P1 IMAD R3, R50, R56.reuse, RZ ;  /* 0x0000003832039224 */ /* 0x081fe200078e02ff */
[----:B------:R-:W-:Y:S01]  /*3ce0*/  ISETP.LT.OR P3, PT, R20, 0x9, !P3 ;  /* 0x000000091400780c */ /* 0x000fe20005f61670 */
[----:B------:R2:W-:Y:S04]  /*3cf0*/  @!P0 STG.E.U8 desc[UR36][R4.64+0x31], R51 ;  /* 0x0000313304008986 */ /* 0x0005e8000c101124 */
[----:B------:R2:W-:Y:S02]  /*3d00*/  @!P1 STG.E.U8 desc[UR36][R4.64+0x30], R3 ;  /* 0x0000300304009986 */ /* 0x0005e4000c101124 */
[----:B------:R-:W-:-:S02]  /*3d10*/  @!P4 IMAD R11, R52, R56, RZ ;  /* 0x00000038340bc224 */ /* 0x000fc400078e02ff */
[-C--:B-1----:R-:W-:Y:S02]  /*3d20*/  @!P2 IMAD R9, R54, R56.reuse, RZ ;  /* 0x000000383609a224 */ /* 0x082fe400078e02ff */
[-C--:B------:R-:W-:Y:S01]  /*3d30*/  @!P5 IMAD R53, R53, R56.reuse, RZ ;  /* 0x000000383535d224 */ /* 0x080fe200078e02ff */
[----:B------:R2:W-:Y:S01]  /*3d40*/  @!P4 STG.E.U8 desc[UR36][R6.64+0x38], R11 ;  /* 0x0000380b0600c986 */ /* 0x0005e2000c101124 */
[----:B------:R-:W-:-:S03]  /*3d50*/  @!P3 IMAD R55, R55, R56, RZ ;  /* 0x000000383737b224 */ /* 0x000fc600078e02ff */
[----:B------:R2:W-:Y:S04]  /*3d60*/  @!P5 STG.E.U8 desc[UR36][R6.64+0x39], R53 ;  /* 0x000039350600d986 */ /* 0x0005e8000c101124 */
[----:B------:R2:W-:Y:S04]  /*3d70*/  @!P2 STG.E.U8 desc[UR36][R4.64+0x38], R9 ;  /* 0x000038090400a986 */ /* 0x0005e8000c101124 */
[----:B------:R2:W-:Y:S02]  /*3d80*/  @!P3 STG.E.U8 desc[UR36][R4.64+0x39], R55 ;  /* 0x000039370400b986 */ /* 0x0005e4000c101124 */
.L_x_101:
[----:B------:R-:W-:Y:S05]  /*3d90*/  BSYNC B0 ;  /* 0x0000000000007941 */ /* 0x000fea0003800000 */
.L_x_35:
[----:B------:R-:W-:Y:S01]  /*3da0*/  ULDC UR4, c[0x0][0xc] ;  /* 0x0000030000047ab9 */ /* 0x000fe20000000800 */
[----:B------:R-:W-:Y:S01]  /*3db0*/  ULDC UR5, c[0x0][0x10] ;  /* 0x0000040000057ab9 */ /* 0x000fe20000000800 */
[----:B-12---:R-:W1:Y:S01]  /*3dc0*/  LDC R3, c[0x0][0x14] ;  /* 0x00000500ff037b82 */ /* 0x006e620000000800 */
[----:B------:R-:W-:Y:S01]  /*3dd0*/  UIMAD.WIDE.U32 UR4, UR4, UR5, URZ ;  /* 0x00000005040472a5 */ /* 0x000fe2000f8e003f */
[----:B------:R-:W-:Y:S01]  /*3de0*/  PRMT R0, RZ, 0x7610, R0 ;  /* 0x00007610ff007816 */ /* 0x000fe20000000000 */
[----:B------:R-:W-:Y:S02]  /*3df0*/  IMAD.MOV.U32 R60, RZ, RZ, -0x1 ;  /* 0xffffffffff3c7424 */ /* 0x000fe400078e00ff */
[----:B------:R-:W-:Y:S02]  /*3e00*/  IMAD.MOV.U32 R61, RZ, RZ, -0x1 ;  /* 0xffffffffff3d7424 */ /* 0x000fe400078e00ff */
[----:B-1----:R-:W-:-:S04]  /*3e10*/  IMAD.WIDE.U32 R16, R3, UR4, R16 ;  /* 0x0000000403107c25 */ /* 0x002fc8000f8e0010 */
[----:B------:R-:W-:Y:S01]  /*3e20*/  IMAD R3, R3, UR5, RZ ;  /* 0x0000000503037c24 */ /* 0x000fe2000f8e02ff */
[----:B------:R-:W-:Y:S02]  /*3e30*/  ULDC.64 UR4, c[0x0][0x650] ;  /* 0x0001940000047ab9 */ /* 0x000fe40000000a00 */
[----:B------:R-:W-:Y:S01]  /*3e40*/  ISETP.GE.U32.AND P0, PT, R16, UR4, PT ;  /* 0x0000000410007c0c */ /* 0x000fe2000bf06070 */
[----:B------:R-:W-:-:S05]  /*3e50*/  IMAD.IADD R17, R17, 0x1, R3 ;  /* 0x0000000111117824 */ /* 0x000fca00078e0203 */
[----:B------:R-:W-:-:S13]  /*3e60*/  ISETP.GE.U32.AND.EX P0, PT, R17, UR5, PT, P0 ;  /* 0x0000000511007c0c */ /* 0x000fda000bf06100 */
[----:B------:R-:W-:Y:S05]  /*3e70*/  @P0 BRA `(.L_x_102) ;  /* 0x0000000400640947 */ /* 0x000fea0003800000 */
[----:B------:R-:W1:Y:S01]  /*3e80*/  S2R R12, SR_CTAID.X ;  /* 0x00000000000c7919 */ /* 0x000e620000002500 */
[----:B------:R-:W2:Y:S01]  /*3e90*/  LDC.64 R10, c[0x0][0x628] ;  /* 0x00018a00ff0a7b82 */ /* 0x000ea20000000a00 */
[----:B------:R-:W-:Y:S01]  /*3ea0*/  ULDC UR4, c[0x0][0x150] ;  /* 0x0000540000047ab9 */ /* 0x000fe20000000800 */
[----:B------:R-:W-:Y:S01]  /*3eb0*/  IMAD.MOV.U32 R8, RZ, RZ, R16 ;  /* 0x000000ffff087224 */ /* 0x000fe200078e0010 */
[----:B------:R-:W3:Y:S01]  /*3ec0*/  S2R R24, SR_CTAID.Y ;  /* 0x0000000000187919 */ /* 0x000ee20000002600 */
[----:B------:R-:W-:-:S04]  /*3ed0*/  IMAD.MOV.U32 R9, RZ, RZ, R17 ;  /* 0x000000ffff097224 */ /* 0x000fc800078e0011 */
[----:B------:R-:W0:Y:S08]  /*3ee0*/  LDC R21, c[0x0][0x144] ;  /* 0x00005100ff157b82 */ /* 0x000e300000000800 */
[----:B------:R-:W0:Y:S08]  /*3ef0*/  LDC R0, c[0x0][0x630] ;  /* 0x00018c00ff007b82 */ /* 0x000e300000000800 */
[----:B------:R-:W0:Y:S01]  /*3f00*/  LDC.64 R14, c[0x0][0x620] ;  /* 0x00018800ff0e7b82 */ /* 0x000e220000000a00 */
[----:B--2---:R-:W-:-:S04]  /*3f10*/  ISETP.NE.U32.AND P0, PT, R10, RZ, PT ;  /* 0x000000ff0a00720c */ /* 0x004fc80003f05070 */
[----:B------:R-:W-:Y:S02]  /*3f20*/  ISETP.NE.AND.EX P0, PT, R11, RZ, PT, P0 ;  /* 0x000000ff0b00720c */ /* 0x000fe40003f05300 */
[----:B-1----:R-:W-:-:S05]  /*3f30*/  I2FP.F32.U32 R3, R12 ;  /* 0x0000000c00037245 */ /* 0x002fca0000201000 */
[----:B------:R-:W-:-:S04]  /*3f40*/  FMUL R3, R3, UR4 ;  /* 0x0000000403037c20 */ /* 0x000fc80008400000 */
[----:B------:R1:W2:Y:S02]  /*3f50*/  F2I.U32.TRUNC.NTZ R20, R3 ;  /* 0x0000000300147305 */ /* 0x0002a4000020f000 */
[----:B---3--:R-:W-:Y:S05]  /*3f60*/  @!P0 BRA `(.L_x_103) ;  /* 0x0000000000288947 */ /* 0x008fea0003800000 */
[----:B-1----:R-:W1:Y:S02]  /*3f70*/  LDC R3, c[0x0][0x634] ;  /* 0x00018d00ff037b82 */ /* 0x002e640000000800 */
[----:B-1----:R-:W-:-:S05]  /*3f80*/  IADD3 R3, P0, R16, R3, RZ ;  /* 0x0000000310037210 */ /* 0x002fca0007f1e0ff */
[----:B------:R-:W-:-:S04]  /*3f90*/  IMAD.X R13, RZ, RZ, R17, P0 ;  /* 0x000000ffff0d7224 */ /* 0x000fc800000e0611 */
[----:B0---4-:R-:W-:-:S04]  /*3fa0*/  IMAD.WIDE.U32 R4, R13, R10, RZ ;  /* 0x0000000a0d047225 */ /* 0x011fc800078e00ff */
[----:B------:R-:W-:-:S04]  /*3fb0*/  IMAD.WIDE.U32 R6, P0, R3, R11, R4 ;  /* 0x0000000b03067225 */ /* 0x000fc80007800004 */
[----:B------:R-:W-:-:S04]  /*3fc0*/  IMAD.WIDE.U32 R4, R3, R10, RZ ;  /* 0x0000000a03047225 */ /* 0x000fc800078e00ff */
[----:B------:R-:W-:Y:S01]  /*3fd0*/  IMAD.X R9, RZ, RZ, RZ, P0 ;  /* 0x000000ffff097224 */ /* 0x000fe200000e06ff */
[----:B------:R-:W-:Y:S01]  /*3fe0*/  IADD3 RZ, P0, R5, R6, RZ ;  /* 0x0000000605ff7210 */ /* 0x000fe20007f1e0ff */
[----:B------:R-:W-:-:S04]  /*3ff0*/  IMAD.MOV.U32 R8, RZ, RZ, R7 ;  /* 0x000000ffff087224 */ /* 0x000fc800078e0007 */
[----:B------:R-:W-:-:S08]  /*4000*/  IMAD.WIDE.U32.X R8, R13, R11, R8, P0 ;  /* 0x0000000b0d087225 */ /* 0x000fd000000e0408 */
.L_x_103:
[----:B------:R-:W3:Y:S01]  /*4010*/  LDC.64 R30, c[0x0][0x640] ;  /* 0x00019000ff1e7b82 */ /* 0x000ee20000000a00 */
[-CC-:B0-----:R-:W-:Y:S01]  /*4020*/  SHF.R.U64 R61, R8, R0.reuse, R9.reuse ;  /* 0x00000000083d7219 */ /* 0x181fe20000001209 */
[----:B--2---:R-:W-:Y:S01]  /*4030*/  IMAD.MOV R20, RZ, RZ, -R20 ;  /* 0x000000ffff147224 */ /* 0x004fe200078e0a14 */
[----:B------:R-:W-:Y:S01]  /*4040*/  SHF.R.U32.HI R0, RZ, R0, R9 ;  /* 0x00000000ff007219 */ /* 0x000fe20000011609 */
[----:B------:R-:W-:Y:S01]  /*4050*/  ULDC UR4, c[0x0][0x154] ;  /* 0x0000550000047ab9 */ /* 0x000fe20000000800 */
[----:B-1----:R-:W-:Y:S01]  /*4060*/  IADD3 R3, P0, RZ, -R61, RZ ;  /* 0x8000003dff037210 */ /* 0x002fe20007f1e0ff */
[----:B------:R-:W-:Y:S02]  /*4070*/  IMAD R26, R21, R20, R12 ;  /* 0x00000014151a7224 */ /* 0x000fe400078e020c */
[----:B------:R-:W0:Y:S01]  /*4080*/  LDC R6, c[0x0][0x618] ;  /* 0x00018600ff067b82 */ /* 0x000e220000000800 */
[----:B------:R-:W-:Y:S02]  /*4090*/  IMAD.MOV.U32 R7, RZ, RZ, 0x1 ;  /* 0x00000001ff077424 */ /* 0x000fe400078e00ff */
[----:B----4-:R-:W-:-:S04]  /*40a0*/  IMAD.X R5, RZ, RZ, ~R0, P0 ;  /* 0x000000ffff057224 */ /* 0x010fc800000e0e00 */
[-C--:B------:R-:W-:Y:S01]  /*40b0*/  IMAD R0, R5, R14.reuse, RZ ;  /* 0x0000000e05007224 */ /* 0x080fe200078e02ff */
[----:B------:R-:W1:Y:S01]  /*40c0*/  LDC R8, c[0x0][0x608] ;  /* 0x00018200ff087b82 */ /* 0x000e620000000800 */
[----:B------:R-:W-:-:S04]  /*40d0*/  IMAD.WIDE.U32 R4, R3, R14, R16 ;  /* 0x0000000e03047225 */ /* 0x000fc800078e0010 */
[----:B------:R-:W-:Y:S01]  /*40e0*/  IMAD R3, R3, R15, R0 ;  /* 0x0000000f03037224 */ /* 0x000fe200078e0200 */
[----:B------:R-:W-:Y:S02]  /*40f0*/  I2FP.F32.U32 R0, R24 ;  /* 0x0000001800007245 */ /* 0x000fe40000201000 */
[----:B------:R-:W2:Y:S01]  /*4100*/  LDC R28, c[0x0][0x658] ;  /* 0x00019600ff1c7b82 */ /* 0x000ea20000000800 */
[----:B------:R-:W-:Y:S01]  /*4110*/  IMAD.IADD R3, R5, 0x1, R3 ;  /* 0x0000000105037824 */ /* 0x000fe200078e0203 */
[----:B---3--:R-:W-:Y:S01]  /*4120*/  ISETP.NE.U32.AND P0, PT, R30, RZ, PT ;  /* 0x000000ff1e00720c */ /* 0x008fe20003f05070 */
[----:B------:R-:W-:Y:S01]  /*4130*/  FMUL R0, R0, UR4 ;  /* 0x0000000400007c20 */ /* 0x000fe20008400000 */
[----:B------:R-:W-:Y:S02]  /*4140*/  IMAD.MOV.U32 R5, RZ, RZ, -0x1 ;  /* 0xffffffffff057424 */ /* 0x000fe400078e00ff */
[----:B------:R-:W-:Y:S01]  /*4150*/  ISETP.NE.AND.EX P0, PT, R31, RZ, PT, P0 ;  /* 0x000000ff1f00720c */ /* 0x000fe20003f05300 */
[----:B------:R3:W4:Y:S01]  /*4160*/  F2I.U32.TRUNC.NTZ R13, R0 ;  /* 0x00000000000d7305 */ /* 0x000722000020f000 */
[----:B------:R-:W3:Y:S01]  /*4170*/  LDC R15, c[0x0][0x148] ;  /* 0x00005200ff0f7b82 */ /* 0x000ee20000000800 */
[----:B0-----:R-:W-:-:S02]  /*4180*/  SHF.R.U64 R12, R4, R6, R3 ;  /* 0x00000006040c7219 */ /* 0x001fc40000001203 */
[----:B------:R-:W-:-:S05]  /*4190*/  SHF.R.U32.HI R3, RZ, R6, R3 ;  /* 0x00000006ff037219 */ /* 0x000fca0000011603 */
[----:B------:R-:W0:Y:S01]  /*41a0*/  LDC R20, c[0x0][0x600] ;  /* 0x00018000ff147b82 */ /* 0x000e220000000800 */
[-CC-:B-1----:R-:W-:Y:S02]  /*41b0*/  SHF.R.U64 R10, R12, R8.reuse, R3.reuse ;  /* 0x000000080c0a7219 */ /* 0x182fe40000001203 */
[----:B------:R-:W-:-:S05]  /*41c0*/  SHF.R.U32.HI R3, RZ, R8, R3 ;  /* 0x00000008ff037219 */ /* 0x000fca0000011603 */
[----:B------:R-:W1:Y:S01]  /*41d0*/  LDC R21, c[0x0][0x648] ;  /* 0x00019200ff157b82 */ /* 0x000e620000000800 */
[-C--:B--2---:R-:W-:Y:S02]  /*41e0*/  SHF.L.U32 R4, R5, R28.reuse, RZ ;  /* 0x0000001c05047219 */ /* 0x084fe400000006ff */
[-CC-:B------:R-:W-:Y:S02]  /*41f0*/  SHF.R.U64 R14, R10, R28.reuse, R3.reuse ;  /* 0x0000001c0a0e7219 */ /* 0x180fe40000001203 */
[----:B------:R-:W-:Y:S02]  /*4200*/  SHF.R.U32.HI R5, RZ, R28, R3 ;  /* 0x0000001cff057219 */ /* 0x000fe40000011603 */
[----:B------:R-:W-:Y:S01]  /*4210*/  LOP3.LUT R59, RZ, R4, RZ, 0x33, !PT ;  /* 0x00000004ff3b7212 */ /* 0x000fe200078e33ff */
[----:B------:R-:W2:Y:S01]  /*4220*/  LDC R25, c[0x0][0x638] ;  /* 0x00018e00ff197b82 */ /* 0x000ea20000000800 */
[----:B------:R-:W-:Y:S01]  /*4230*/  SHF.L.U32 R28, R7, R28, RZ ;  /* 0x0000001c071c7219 */ /* 0x000fe200000006ff */
[----:B------:R-:W-:-:S06]  /*4240*/  IMAD.MOV.U32 R4, RZ, RZ, R14 ;  /* 0x000000ffff047224 */ /* 0x000fcc00078e000e */
[----:B------:R-:W0:Y:S01]  /*4250*/  LDC R27, c[0x0][0x610] ;  /* 0x00018400ff1b7b82 */ /* 0x000e220000000800 */
[----:B----4-:R-:W-:Y:S05]  /*4260*/  @!P0 BRA `(.L_x_104) ;  /* 0x0000000000288947 */ /* 0x010fea0003800000 */
        /* <DEDUP_REMOVED lines=10> */
.L_x_104:
[----:B------:R-:W-:Y:S01]  /*4310*/  ISETP.NE.AND P0, PT, R2, 0x1, PT ;  /* 0x000000010200780c */ /* 0x000fe20003f05270 */
[----:B------:R-:W-:Y:S01]  /*4320*/  IMAD.MOV R13, RZ, RZ, -R13 ;  /* 0x000000ffff0d7224 */ /* 0x000fe200078e0a0d */
[----:B-1-3--:R-:W-:Y:S01]  /*4330*/  SHF.R.U64 R0, R4, R21, R5 ;  /* 0x0000001504007219 */ /* 0x00afe20000001205 */
[----:B0-----:R-:W-:Y:S01]  /*4340*/  VIADD R5, R20, 0xffffffff ;  /* 0xffffffff14057836 */ /* 0x001fe20000000000 */
[----:B------:R-:W-:-:S03]  /*4350*/  LOP3.LUT R59, R10, R59, RZ, 0xc0, !PT ;  /* 0x0000003b0a3b7212 */ /* 0x000fc600078ec0ff */
[----:B------:R-:W-:Y:S01]  /*4360*/  IMAD.MOV R3, RZ, RZ, -R0 ;  /* 0x000000ffff037224 */ /* 0x000fe200078e0a00 */
[----:B------:R-:W-:Y:S01]  /*4370*/  LOP3.LUT R5, R12, R5, RZ, 0xc0, !PT ;  /* 0x000000050c057212 */ /* 0x000fe200078ec0ff */
[----:B------:R-:W-:Y:S02]  /*4380*/  IMAD R59, R28, R0, R59 ;  /* 0x000000001c3b7224 */ /* 0x000fe400078e023b */
[----:B--2---:R-:W-:Y:S02]  /*4390*/  IMAD R0, R3, R25, R14 ;  /* 0x0000001903007224 */ /* 0x004fe400078e020e */
[----:B------:R-:W-:Y:S02]  /*43a0*/  @P0 IMAD R26, R15, R13, R24 ;  /* 0x0000000d0f1a0224 */ /* 0x000fe400078e0218 */
[----:B------:R-:W-:Y:S02]  /*43b0*/  IMAD R4, R0, R20, R5 ;  /* 0x0000001400047224 */ /* 0x000fe400078e0205 */
[----:B------:R-:W-:-:S02]  /*43c0*/  IMAD R59, R59, R27, R26 ;  /* 0x0000001b3b3b7224 */ /* 0x000fc400078e021a */
[----:B------:R-:W-:-:S03]  /*43d0*/  IMAD.MOV.U32 R3, RZ, RZ, 0x1 ;  /* 0x00000001ff037424 */ /* 0x000fc600078e00ff */
[----:B------:R-:W-:Y:S02]  /*43e0*/  SEL R60, R4, R59, !P0 ;  /* 0x0000003b043c7207 */ /* 0x000fe40004000000 */
[----:B------:R-:W-:Y:S02]  /*43f0*/  PRMT R0, R3, 0x7610, R0 ;  /* 0x0000761003007816 */ /* 0x000fe40000000000 */
[----:B------:R-:W-:-:S07]  /*4400*/  SEL R59, R59, R4, !P0 ;  /* 0x000000043b3b7207 */ /* 0x000fce0004000000 */
.L_x_102:
[----:B------:R-:W-:-:S13]  /*4410*/  LOP3.LUT P0, RZ, R0, 0xff, RZ, 0xc0, !PT ;  /* 0x000000ff00ff7812 */ /* 0x000fda000780c0ff */
[----:B------:R-:W-:Y:S05]  /*4420*/  @P0 BRA `(.L_x_105) ;  /* 0xffffffcc00a80947 */ /* 0x000fea000383ffff */
[----:B------:R-:W-:Y:S05]  /*4430*/  EXIT ;  /* 0x000000000000794d */ /* 0x000fea0003800000 */
.L_x_8:
        /* <DEDUP_REMOVED lines=26> */
.L_x_107:
[----:B------:R-:W0:Y:S01]  /*45e0*/  LDC.64 R28, c[0x0][0x640] ;  /* 0x00019000ff1c7b82 */ /* 0x000e220000000a00 */
[-CC-:B------:R-:W-:Y:S01]  /*45f0*/  SHF.R.U64 R22, R12, R6.reuse, R13.reuse ;  /* 0x000000060c167219 */ /* 0x180fe2000000120d */
[----:B------:R-:W-:Y:S01]  /*4600*/  IMAD.MOV.U32 R30, RZ, RZ, 0x1 ;  /* 0x00000001ff1e7424 */ /* 0x000fe200078e00ff */
[----:B------:R-:W-:Y:S02]  /*4610*/  SHF.R.U32.HI R6, RZ, R6, R13 ;  /* 0x00000006ff067219 */ /* 0x000fe4000001160d */
        /* <DEDUP_REMOVED lines=8> */
[----:B------:R-:W-:Y:S01]  /*46a0*/  IMAD.IADD R9, R9, 0x1, R11 ;  /* 0x0000000109097824 */ /* 0x000fe200078e020b */
[----:B0-----:R-:W-:-:S04]  /*46b0*/  ISETP.NE.U32.AND P0, PT, R28, RZ, PT ;  /* 0x000000ff1c00720c */ /* 0x001fc80003f05070 */
[----:B------:R-:W-:Y:S02]  /*46c0*/  ISETP.NE.AND.EX P0, PT, R29, RZ, PT, P0 ;  /* 0x000000ff1d00720c */ /* 0x000fe40003f05300 */
[----:B------:R-:W0:Y:S01]  /*46d0*/  LDC R20, c[0x0][0x600] ;  /* 0x00018000ff147b82 */ /* 0x000e220000000800 */
[-CC-:B-1----:R-:W-:Y:S01]  /*46e0*/  SHF.R.U64 R14, R8, R10.reuse, R9.reuse ;  /* 0x0000000a080e7219 */ /* 0x182fe20000001209 */
[----:B------:R-:W-:Y:S01]  /*46f0*/  IMAD.MOV.U32 R8, RZ, RZ, -0x1 ;  /* 0xffffffffff087424 */ /* 0x000fe200078e00ff */
[----:B------:R-:W-:-:S05]  /*4700*/  SHF.R.U32.HI R9, RZ, R10, R9 ;  /* 0x0000000aff097219 */ /* 0x000fca0000011609 */
[----:B------:R-:W1:Y:S01]  /*4710*/  LDC R26, c[0x0][0x648] ;  /* 0x00019200ff1a7b82 */ /* 0x000e620000000800 */
[-CC-:B--2---:R-:W-:Y:S02]  /*4720*/  SHF.R.U64 R21, R14, R12.reuse, R9.reuse ;  /* 0x0000000c0e157219 */ /* 0x184fe40000001209 */
[----:B------:R-:W-:-:S05]  /*4730*/  SHF.R.U32.HI R6, RZ, R12, R9 ;  /* 0x0000000cff067219 */ /* 0x000fca0000011609 */
[----:B------:R-:W2:Y:S01]  /*4740*/  LDC R27, c[0x0][0x638] ;  /* 0x00018e00ff1b7b82 */ /* 0x000ea20000000800 */
[-C--:B---3--:R-:W-:Y:S02]  /*4750*/  SHF.L.U32 R8, R8, R25.reuse, RZ ;  /* 0x0000001908087219 */ /* 0x088fe400000006ff */
[-CC-:B------:R-:W-:Y:S02]  /*4760*/  SHF.R.U64 R23, R21, R25.reuse, R6.reuse ;  /* 0x0000001915177219 */ /* 0x180fe40000001206 */
[----:B------:R-:W-:Y:S02]  /*4770*/  LOP3.LUT R32, RZ, R8, RZ, 0x33, !PT ;  /* 0x00000008ff207212 */ /* 0x000fe400078e33ff */
[----:B------:R-:W-:Y:S01]  /*4780*/  SHF.R.U32.HI R9, RZ, R25, R6 ;  /* 0x00000019ff097219 */ /* 0x000fe20000011606 */
[----:B------:R-:W3:Y:S01]  /*4790*/  LDC R31, c[0x0][0x610] ;  /* 0x00018400ff1f7b82 */ /* 0x000ee20000000800 */
[----:B------:R-:W-:Y:S01]  /*47a0*/  IMAD.MOV.U32 R8, RZ, RZ, R23 ;  /* 0x000000ffff087224 */ /* 0x000fe200078e0017 */
[----:B------:R-:W-:Y:S06]  /*47b0*/  @!P0 BRA `(.L_x_108) ;  /* 0x0000000000288947 */ /* 0x000fec0003800000 */
        /* <DEDUP_REMOVED lines=10> */
.L_x_108:
[----:B------:R-:W-:Y:S02]  /*4860*/  ISETP.NE.AND P0, PT, R2, 0x1, PT ;  /* 0x000000010200780c */ /* 0x000fe40003f05270 */
[----:B-1----:R-:W-:Y:S01]  /*4870*/  SHF.R.U64 R6, R8, R26, R9 ;  /* 0x0000001a08067219 */ /* 0x002fe20000001209 */
[----:B0-----:R-:W-:Y:S01]  /*4880*/  VIADD R9, R20, 0xffffffff ;  /* 0xffffffff14097836 */ /* 0x001fe20000000000 */
[----:B------:R-:W-:Y:S02]  /*4890*/  SHF.L.U32 R30, R30, R25, RZ ;  /* 0x000000191e1e7219 */ /* 0x000fe400000006ff */
[----:B------:R-:W-:Y:S01]  /*48a0*/  LOP3.LUT R5, R21, R32, RZ, 0xc0, !PT ;  /* 0x0000002015057212 */ /* 0x000fe200078ec0ff */
[----:B------:R-:W-:-:S04]  /*48b0*/  IMAD.MOV R8, RZ, RZ, -R6 ;  /* 0x000000ffff087224 */ /* 0x000fc800078e0a06 */
[----:B------:R-:W-:Y:S01]  /*48c0*/  IMAD R6, R30, R6, R5 ;  /* 0x000000061e067224 */ /* 0x000fe200078e0205 */
[----:B------:R-:W-:Y:S01]  /*48d0*/  LOP3.LUT R5, R14, R9, RZ, 0xc0, !PT ;  /* 0x000000090e057212 */ /* 0x000fe200078ec0ff */
[----:B------:R-:W-:Y:S02]  /*48e0*/  @P0 IMAD R3, R7, R24, R4 ;  /* 0x0000001807030224 */ /* 0x000fe400078e0204 */
[----:B--2---:R-:W-:Y:S02]  /*48f0*/  IMAD R4, R8, R27, R23 ;  /* 0x0000001b08047224 */ /* 0x004fe400078e0217 */
[----:B---3--:R-:W-:Y:S02]  /*4900*/  IMAD R3, R6, R31, R3 ;  /* 0x0000001f06037224 */ /* 0x008fe400078e0203 */
[----:B------:R-:W-:Y:S02]  /*4910*/  IMAD R4, R4, R20, R5 ;  /* 0x0000001404047224 */ /* 0x000fe400078e0205 */
[----:B------:R-:W-:-:S02]  /*4920*/  IMAD.MOV.U32 R8, RZ, RZ, 0x1 ;  /* 0x00000001ff087424 */ /* 0x000fc400078e00ff */
[----:B------:R-:W-:Y:S01]  /*4930*/  IMAD.MOV.U32 R6, RZ, RZ, R22 ;  /* 0x000000ffff067224 */ /* 0x000fe200078e0016 */
[----:B------:R-:W-:Y:S02]  /*4940*/  SEL R20, R4, R3, !P0 ;  /* 0x0000000304147207 */ /* 0x000fe40004000000 */
[----:B------:R-:W-:-:S07]  /*4950*/  SEL R21, R3, R4, !P0 ;  /* 0x0000000403157207 */ /* 0x000fce0004000000 */
.L_x_106:
[----:B------:R-:W-:-:S08]  /*4960*/  NOP ;  /* 0x0000000000007918 */ /* 0x000fd00000000000 */
[----:B------:R-:W0:-:S00]  /*4970*/  USETMAXREG.DEALLOC.CTAPOOL 0x28 ;  /* 0x00000028000079c8 */ /* 0x000e0000080e0500 */
[----:B0-----:R-:W-:-:S13]  /*4980*/  ISETP.NE.AND P0, PT, R0, RZ, PT ;  /* 0x000000ff0000720c */ /* 0x001fda0003f05270 */
[----:B------:R-:W-:Y:S05]  /*4990*/  @P0 EXIT ;  /* 0x000000000000094d */ /* 0x000fea0003800000 */
[----:B------:R-:W-:Y:S01]  /*49a0*/  LOP3.LUT P0, RZ, R8, 0xff, RZ, 0xc0, !PT ;  /* 0x000000ff08ff7812 */ /* 0x000fe2000780c0ff */
[----:B------:R-:W-:Y:S02]  /*49b0*/  IMAD.MOV.U32 R0, RZ, RZ, 0x1 ;  /* 0x00000001ff007424 */ /* 0x000fe400078e00ff */
[----:B------:R-:W-:-:S10]  /*49c0*/  IMAD.MOV.U32 R3, RZ, RZ, RZ ;  /* 0x000000ffff037224 */ /* 0x000fd400078e00ff */
[----:B------:R-:W-:Y:S05]  /*49d0*/  @!P0 BRA `(.L_x_109) ;  /* 0x0000000c00488947 */ /* 0x000fea0003800000 */
[----:B------:R-:W0:Y:S01]  /*49e0*/  LDC R0, c[0x0][0x28c] ;  /* 0x0000a300ff007b82 */ /* 0x000e220000000800 */
[----:B------:R-:W1:Y:S01]  /*49f0*/  S2R R11, SR_CgaCtaId ;  /* 0x00000000000b7919 */ /* 0x000e620000008800 */
[----:B------:R-:W-:Y:S01]  /*4a00*/  ULDC UR5, c[0x0][0x658] ;  /* 0x0001960000057ab9 */ /* 0x000fe20000000800 */
[----:B------:R-:W-:Y:S01]  /*4a10*/  UMOV UR7, 0xffffffff ;  /* 0xffffffff00077882 */ /* 0x000fe20000000000 */
[----:B------:R-:W-:Y:S01]  /*4a20*/  ULDC UR6, c[0x0][0xc] ;  /* 0x0000030000067ab9 */ /* 0x000fe20000000800 */
[----:B------:R-:W-:Y:S01]  /*4a30*/  USHF.L.U32 UR8, UR7, UR5, URZ ;  /* 0x0000000507087299 */ /* 0x000fe2000800063f */
[----:B------:R-:W-:Y:S01]  /*4a40*/  BSSY B0, `(.L_x_109) ;  /* 0x00000cb000007945 */ /* 0x000fe20003800000 */
[----:B------:R-:W-:Y:S01]  /*4a50*/  UMOV UR9, 0x1 ;  /* 0x0000000100097882 */ /* 0x000fe20000000000 */
[----:B------:R-:W-:Y:S01]  /*4a60*/  ULDC UR7, c[0x0][0x10] ;  /* 0x0000040000077ab9 */ /* 0x000fe20000000800 */
[----:B------:R-:W-:Y:S01]  /*4a70*/  USHF.L.U32 UR18, UR9, UR5, URZ ;  /* 0x0000000509127299 */ /* 0x000fe2000800063f */
[----:B------:R-:W-:Y:S01]  /*4a80*/  IMAD.MOV.U32 R9, RZ, RZ, 0x1 ;  /* 0x00000001ff097424 */ /* 0x000fe200078e00ff */
[----:B------:R-:W-:Y:S01]  /*4a90*/  UIMAD.WIDE.U32 UR6, UR6, UR7, URZ ;  /* 0x00000007060672a5 */ /* 0x000fe2000f8e003f */
[----:B------:R-:W-:Y:S01]  /*4aa0*/  LOP3.LUT R8, R19, 0x2, RZ, 0xfc, !PT ;  /* 0x0000000213087812 */ /* 0x000fe200078efcff */
[----:B------:R-:W-:Y:S01]  /*4ab0*/  ULDC UR5, c[0x0][0x14] ;  /* 0x0000050000057ab9 */ /* 0x000fe20000000800 */
[----:B------:R-:W-:Y:S01]  /*4ac0*/  ULDC UR4, c[0x0][0x600] ;  /* 0x0001800000047ab9 */ /* 0x000fe20000000800 */
[----:B------:R-:W-:-:S02]  /*4ad0*/  UIMAD.WIDE.U32 UR22, UR6, UR5, URZ ;  /* 0x00000005061672a5 */ /* 0x000fc4000f8e003f */
[----:B------:R-:W-:Y:S02]  /*4ae0*/  UIMAD UR13, UR7, UR5, URZ ;  /* 0x00000005070d72a4 */ /* 0x000fe4000f8e023f */
[----:B------:R-:W-:Y:S02]  /*4af0*/  UIADD3 UR4, UR4, -0x1, URZ ;  /* 0xffffffff04047890 */ /* 0x000fe4000fffe03f */
[----:B------:R-:W-:Y:S02]  /*4b00*/  ULOP3.LUT UR17, URZ, UR8, URZ, 0x33, !UPT ;  /* 0x000000083f117292 */ /* 0x000fe4000f8e333f */
[----:B------:R-:W-:Y:S01]  /*4b10*/  UIADD3 UR13, UR23, UR13, URZ ;  /* 0x0000000d170d7290 */ /* 0x000fe2000fffe03f */
[----:B0-----:R-:W-:Y:S01]  /*4b20*/  VIADD R0, R0, 0x7f ;  /* 0x0000007f00007836 */ /* 0x001fe20000000000 */
[----:B------:R-:W-:-:S04]  /*4b30*/  ULDC.64 UR24, c[0x0][0x198] ;  /* 0x0000660000187ab9 */ /* 0x000fc80000000a00 */
[----:B------:R-:W-:-:S04]  /*4b40*/  SHF.R.S32.HI R3, RZ, 0x1f, R0 ;  /* 0x0000001fff037819 */ /* 0x000fc80000011400 */
[----:B------:R-:W-:Y:S01]  /*4b50*/  LEA.HI R10, R3, R0, RZ, 0x7 ;  /* 0x00000000030a7211 */ /* 0x000fe200078f38ff */
[C---:B-1----:R-:W-:Y:S02]  /*4b60*/  IMAD.SHL.U32 R4, R11.reuse, 0x800, RZ ;  /* 0x000008000b047824 */ /* 0x042fe400078e00ff */
[----:B------:R-:W-:Y:S01]  /*4b70*/  IMAD.SHL.U32 R11, R11, 0x10, RZ ;  /* 0x000000100b0b7824 */ /* 0x000fe200078e00ff */
[----:B------:R-:W-:Y:S01]  /*4b80*/  SHF.R.S32.HI R10, RZ, 0x7, R10 ;  /* 0x00000007ff0a7819 */ /* 0x000fe2000001140a */
[----:B------:R-:W-:Y:S01]  /*4b90*/  IMAD.MOV.U32 R0, RZ, RZ, 0x1 ;  /* 0x00000001ff007424 */ /* 0x000fe200078e00ff */
[----:B------:R-:W-:Y:S01]  /*4ba0*/  LOP3.LUT R4, R4, 0x1800, RZ, 0xc0, !PT ;  /* 0x0000180004047812 */ /* 0x000fe200078ec0ff */
[----:B------:R-:W-:Y:S01]  /*4bb0*/  IMAD.MOV.U32 R3, RZ, RZ, RZ ;  /* 0x000000ffff037224 */ /* 0x000fe200078e00ff */
[----:B------:R-:W-:Y:S01]  /*4bc0*/  LOP3.LUT R11, R11, 0x30, RZ, 0xc0, !PT ;  /* 0x000000300b0b7812 */ /* 0x000fe200078ec0ff */
[----:B------:R-:W-:Y:S01]  /*4bd0*/  VIADD R13, R10, 0x1 ;  /* 0x000000010a0d7836 */ /* 0x000fe20000000000 */
[----:B------:R-:W-:-:S07]  /*4be0*/  LOP3.LUT R12, R4, 0x24180, RZ, 0xfc, !PT ;  /* 0x00024180040c7812 */ /* 0x000fce00078efcff */
.L_x_120:
[----:B------:R-:W-:-:S03]  /*4bf0*/  UMOV UR5, 0xffffffff ;  /* 0xffffffff00057882 */ /* 0x000fc60000000000 */
[----:B------:R-:W-:Y:S05]  /*4c00*/  BRA.DIV UR5, `(.L_x_110) ;  /* 0x0000001205587947 */ /* 0x000fea000b800000 */
[----:B------:R-:W-:-:S13]  /*4c10*/  ELECT P6, URZ, PT ;  /* 0x00000000003f782f */ /* 0x000fda00038c0000 */
.L_x_136:
[----:B------:R-:W0:Y:S01]  /*4c20*/  LDC R4, c[0x0][0x28c] ;  /* 0x0000a300ff047b82 */ /* 0x000e220000000800 */
[----:B------:R-:W-:Y:S01]  /*4c30*/  BSSY B1, `(.L_x_111) ;  /* 0x0000038000017945 */ /* 0x000fe20003800000 */
[----:B0-----:R-:W-:-:S13]  /*4c40*/  ISETP.LT.OR P6, PT, R4, 0x1, !P6 ;  /* 0x000000010400780c */ /* 0x001fda00077c1670 */
[----:B------:R-:W-:Y:S05]  /*4c50*/  @P6 BRA `(.L_x_112) ;  /* 0x0000000000d46947 */ /* 0x000fea0003800000 */
[----:B------:R-:W-:Y:S02]  /*4c60*/  IMAD.SHL.U32 R21, R21, 0x80, RZ ;  /* 0x0000008015157824 */ /* 0x000fe400078e00ff */
[----:B------:R-:W-:Y:S02]  /*4c70*/  IMAD R20, R20, 0x40, R11 ;  /* 0x0000004014147824 */ /* 0x000fe400078e020b */
[----:B------:R-:W-:Y:S02]  /*4c80*/  IMAD.MOV.U32 R24, RZ, RZ, RZ ;  /* 0x000000ffff187224 */ /* 0x000fe400078e00ff */
[----:B------:R-:W-:Y:S02]  /*4c90*/  IMAD.MOV.U32 R4, RZ, RZ, R13 ;  /* 0x000000ffff047224 */ /* 0x000fe400078e000d */
[----:B------:R-:W-:Y:S02]  /*4ca0*/  IMAD.MOV.U32 R5, RZ, RZ, R0 ;  /* 0x000000ffff057224 */ /* 0x000fe400078e0000 */
[----:B------:R-:W-:-:S07]  /*4cb0*/  IMAD.MOV.U32 R7, RZ, RZ, R3 ;  /* 0x000000ffff077224 */ /* 0x000fce00078e0003 */
.L_x_115:
[----:B------:R-:W0:Y:S01]  /*4cc0*/  S2R R15, SR_CgaCtaId ;  /* 0x00000000000f7919 */ /* 0x000e220000008800 */
[----:B------:R-:W-:Y:S02]  /*4cd0*/  MOV R14, 0x400 ;  /* 0x00000400000e7802 */ /* 0x000fe40000000f00 */
[----:B------:R-:W-:Y:S02]  /*4ce0*/  LOP3.LUT P1, RZ, R18, 0x7f, RZ, 0xc0, !PT ;  /* 0x0000007f12ff7812 */ /* 0x000fe4000782c0ff */
[----:B0-----:R-:W-:Y:S02]  /*4cf0*/  LEA R22, R15, R14, 0x18 ;  /* 0x0000000e0f167211 */ /* 0x001fe400078ec0ff */
[----:B------:R-:W-:-:S09]  /*4d00*/  SHF.L.U32 R14, R5, 0x1f, RZ ;  /* 0x0000001f050e7819 */ /* 0x000fd200000006ff */
[----:B------:R-:W0:Y:S01]  /*4d10*/  @!P1 LDC R15, c[0x0][0x500] ;  /* 0x00014000ff0f9b82 */ /* 0x000e220000000800 */
[----:B------:R-:W-:-:S04]  /*4d20*/  IMAD R23, R7, 0x8, R22 ;  /* 0x0000000807177824 */ /* 0x000fc800078e0216 */
[----:B------:R-:W1:Y:S02]  /*4d30*/  SYNCS.PHASECHK.TRANS64.TRYWAIT P0, [R23+URZ+0x48], R14 ;  /* 0x0000480e170075a7 */ /* 0x000e64000800017f */
[----:B-1----:R-:W-:Y:S05]  /*4d40*/  @!P0 BRA `(.L_x_113) ;  /* 0x0000001000288947 */ /* 0x002fea0003800000 */
.L_x_137:
[----:B-1----:R-:W-:Y:S01]  /*4d50*/  PRMT R14, R8, 0x9910, RZ ;  /* 0x00009910080e7816 */ /* 0x002fe200000000ff */
[----:B0-----:R0:W-:Y:S03]  /*4d60*/  @!P1 SYNCS.ARRIVE.TRANS64 RZ, [R23+URZ], R15 ;  /* 0x0000000f17ff99a7 */ /* 0x0011e6000800003f */
[----:B------:R-:W-:-:S13]  /*4d70*/  ISETP.NE.AND P0, PT, R14, 0x2, PT ;  /* 0x000000020e00780c */ /* 0x000fda0003f05270 */
[----:B0-----:R-:W-:Y:S05]  /*4d80*/  @P0 BRA `(.L_x_114) ;  /* 0x0000000000040947 */ /* 0x001fea0003800000 */
[----:B------:R-:W-:Y:S01]  /*4d90*/  BPT.TRAP 0x1 ;  /* 0x000000040000795c */ /* 0x000fe20000300000 */
.L_x_114:
[----:B------:R-:W-:Y:S01]  /*4da0*/  R2UR UR19, R22 ;  /* 0x00000000161372ca */ /* 0x000fe200000e0000 */
[----:B------:R-:W-:Y:S01]  /*4db0*/  IMAD R22, R7, 0x4000, R22 ;  /* 0x0000400007167824 */ /* 0x000fe200078e0216 */
[----:B------:R-:W-:Y:S01]  /*4dc0*/  R2UR UR9, R23 ;  /* 0x00000000170972ca */ /* 0x000fe200000e0000 */
[----:B------:R-:W-:Y:S01]  /*4dd0*/  IMAD R14, R7, 0x2000, R12 ;  /* 0x00002000070e7824 */ /* 0x000fe200078e020c */
[----:B------:R-:W-:Y:S01]  /*4de0*/  UIADD3 UR6, UP0, UR24, 0xf0, URZ ;  /* 0x000000f018067890 */ /* 0x000fe2000ff1e03f */
[----:B------:R-:W-:Y:S01]  /*4df0*/  VIADD R4, R4, 0xffffffff ;  /* 0xffffffff04047836 */ /* 0x000fe20000000000 */
[----:B------:R-:W-:Y:S01]  /*4e00*/  R2UR UR5, R22 ;  /* 0x00000000160572ca */ /* 0x000fe200000e0000 */
[----:B------:R-:W-:Y:S01]  /*4e10*/  UIADD3 UR26, UP1, UR24, 0x1f0, URZ ;  /* 0x000001f0181a7890 */ /* 0x000fe2000ff3e03f */
[----:B------:R-:W-:Y:S01]  /*4e20*/  R2UR UR8, R14 ;  /* 0x000000000e0872ca */ /* 0x000fe200000e0000 */
[----:B------:R-:W-:Y:S01]  /*4e30*/  UIADD3.X UR7, URZ, UR25, URZ, UP0, !UPT ;  /* 0x000000193f077290 */ /* 0x000fe200087fe43f */
[----:B------:R-:W-:Y:S01]  /*4e40*/  R2UR UR11, R21 ;  /* 0x00000000150b72ca */ /* 0x000fe200000e0000 */
[----:B------:R-:W-:Y:S01]  /*4e50*/  VIADD R7, R7, 0x1 ;  /* 0x0000000107077836 */ /* 0x000fe20000000000 */
[----:B------:R-:W-:Y:S01]  /*4e60*/  R2UR UR10, R24 ;  /* 0x00000000180a72ca */ /* 0x000fe200000e0000 */
[----:B------:R-:W-:Y:S01]  /*4e70*/  UIADD3.X UR27, URZ, UR25, URZ, UP1, !UPT ;  /* 0x000000193f1b7290 */ /* 0x000fe20008ffe43f */
[----:B------:R-:W-:Y:S01]  /*4e80*/  R2UR UR12, R6 ;  /* 0x00000000060c72ca */ /* 0x000fe200000e0000 */
[----:B------:R-:W-:Y:S01]  /*4e90*/  UMOV UR14, 0x0 ;  /* 0x00000000000e7882 */ /* 0x000fe20000000000 */
[----:B------:R-:W-:Y:S01]  /*4ea0*/  R2UR UR20, R20 ;  /* 0x00000000141472ca */ /* 0x000fe200000e0000 */
[----:B------:R-:W-:Y:S01]  /*4eb0*/  UMOV UR15, 0x10000000 ;  /* 0x10000000000f7882 */ /* 0x000fe20000000000 */
[----:B------:R-:W-:Y:S01]  /*4ec0*/  ISETP.GT.AND P1, PT, R4, 0x1, PT ;  /* 0x000000010400780c */ /* 0x000fe20003f24270 */
[----:B------:R-:W-:Y:S01]  /*4ed0*/  UIADD3 UR16, UR5, 0x180, URZ ;  /* 0x0000018005107890 */ /* 0x000fe2000fffe03f */
[----:B------:R-:W-:Y:S01]  /*4ee0*/  ISETP.NE.AND P0, PT, R7, 0x9, PT ;  /* 0x000000090700780c */ /* 0x000fe20003f05270 */
[----:B------:R-:W-:Y:S01]  /*4ef0*/  UIADD3 UR5, UR19, UR8, URZ ;  /* 0x0000000813057290 */ /* 0x000fe2000fffe03f */
[----:B------:R-:W-:Y:S01]  /*4f00*/  VIADD R24, R24, 0x80 ;  /* 0x0000008018187836 */ /* 0x000fe20000000000 */
[----:B------:R-:W-:Y:S01]  /*4f10*/  UMOV UR21, 0xf0000 ;  /* 0x000f000000157882 */ /* 0x000fe20000000000 */
[----:B------:R-:W-:-:S02]  /*4f20*/  SEL R14, RZ, 0x1, P0 ;  /* 0x00000001ff0e7807 */ /* 0x000fc40000000000 */
[----:B------:R-:W-:Y:S01]  /*4f30*/  UMOV UR8, UR16 ;  /* 0x0000001000087c82 */ /* 0x000fe20008000000 */
[----:B------:R-:W-:Y:S01]  /*4f40*/  SEL R7, R7, RZ, P0 ;  /* 0x000000ff07077207 */ /* 0x000fe20000000000 */
[----:B------:R0:W-:Y:S01]  /*4f50*/  UTMALDG.3D [UR8], [UR6], desc[UR14] ;  /* 0x00000e08060075b4 */ /* 0x0001e20008011000 */
[----:B------:R-:W-:Y:S01]  /*4f60*/  LOP3.LUT R5, R5, R14, RZ, 0x3c, !PT ;  /* 0x0000000e05057212 */ /* 0x000fe200078e3cff */
[----:B0-----:R-:W-:Y:S01]  /*4f70*/  UMOV UR11, UR20 ;  /* 0x00000014000b7c82 */ /* 0x001fe20008000000 */
[----:B------:R-:W-:Y:S02]  /*4f80*/  UMOV UR8, UR5 ;  /* 0x0000000500087c82 */ /* 0x000fe40008000000 */
[----:B------:R0:W-:Y:S02]  /*4f90*/  UTMALDG.3D.MULTICAST [UR8], [UR26], UR21, desc[UR14] ;  /* 0x00000e081a0073b4 */ /* 0x0001e40008011815 */
[----:B0-----:R-:W-:Y:S05]  /*4fa0*/  @P1 BRA `(.L_x_115) ;  /* 0xfffffffc00441947 */ /* 0x001fea000383ffff */
.L_x_112:
[----:B------:R-:W-:Y:S05]  /*4fb0*/  BSYNC B1 ;  /* 0x0000000000017941 */ /* 0x000fea0003800000 */
.L_x_111:
[----:B------:R-:W-:Y:S01]  /*4fc0*/  LOP3.LUT P1, RZ, R9, 0xff, RZ, 0xc0, !PT ;  /* 0x000000ff09ff7812 */ /* 0x000fe2000782c0ff */
[C---:B------:R-:W-:Y:S01]  /*4fd0*/  IMAD.IADD R6, R10.reuse, 0x1, R3 ;  /* 0x000000010a067824 */ /* 0x040fe200078e0203 */
[----:B------:R-:W-:Y:S01]  /*4fe0*/  ULDC.64 UR6, c[0x0][0x650] ;  /* 0x0001940000067ab9 */ /* 0x000fe20000000a00 */
[----:B------:R-:W-:Y:S01]  /*4ff0*/  ISETP.GE.U32.AND P2, PT, R10, 0x9, PT ;  /* 0x000000090a00780c */ /* 0x000fe20003f46070 */
[----:B------:R-:W-:Y:S01]  /*5000*/  BSSY B1, `(.L_x_116) ;  /* 0x000006c000017945 */ /* 0x000fe20003800000 */
[----:B------:R-:W-:Y:S01]  /*5010*/  IMAD.MOV.U32 R21, RZ, RZ, -0x1 ;  /* 0xffffffffff157424 */ /* 0x000fe200078e00ff */
[----:B------:R-:W-:Y:S01]  /*5020*/  ISETP.GT.U32.AND P0, PT, R6, 0x8, PT ;  /* 0x000000080600780c */ /* 0x000fe20003f04070 */
[----:B------:R-:W-:Y:S01]  /*5030*/  IMAD.MOV.U32 R20, RZ, RZ, -0x1 ;  /* 0xffffffffff147424 */ /* 0x000fe200078e00ff */
[----:B------:R-:W-:Y:S02]  /*5040*/  PRMT R9, RZ, 0x7610, R9 ;  /* 0x00007610ff097816 */ /* 0x000fe40000000009 */
[----:B------:R-:W-:-:S03]  /*5050*/  ISETP.LT.U32.AND P0, PT, R10, 0x9, P0 ;  /* 0x000000090a00780c */ /* 0x000fc60000701070 */
[----:B------:R-:W0:Y:S01]  /*5060*/  @P1 S2R R5, SR_CgaCtaId ;  /* 0x0000000000051919 */ /* 0x000e220000008800 */
[----:B------:R-:W-:-:S04]  /*5070*/  @P1 MOV R4, 0x400 ;  /* 0x0000040000041802 */ /* 0x000fc80000000f00 */
[----:B0-----:R-:W-:Y:S01]  /*5080*/  @P1 LEA R3, R5, R4, 0x18 ;  /* 0x0000000405031211 */ /* 0x001fe200078ec0ff */
[----:B------:R-:W-:-:S03]  /*5090*/  IMAD.WIDE.U32 R4, R6, 0x38e38e39, RZ ;  /* 0x38e38e3906047825 */ /* 0x000fc600078e00ff */
[----:B------:R0:W-:Y:S01]  /*50a0*/  @P1 SYNCS.ARRIVE.TRANS64.A1T0 RZ, [R3+URZ+0xa8], RZ ;  /* 0x0000a8ff03ff19a7 */ /* 0x0001e2000810003f */
[----:B------:R-:W-:Y:S02]  /*50b0*/  IADD3 R16, P1, R16, UR22, RZ ;  /* 0x0000001610107c10 */ /* 0x000fe4000ff3e0ff */
[----:B------:R-:W-:Y:S02]  /*50c0*/  SHF.R.U32.HI R5, RZ, 0x1, R5 ;  /* 0x00000001ff057819 */ /* 0x000fe40000011605 */
[----:B------:R-:W-:Y:S02]  /*50d0*/  IADD3.X R17, R17, UR13, RZ, P1, !PT ;  /* 0x0000000d11117c10 */ /* 0x000fe40008ffe4ff */
[----:B------:R-:W-:Y:S02]  /*50e0*/  PRMT R4, RZ, 0x7610, R4 ;  /* 0x00007610ff047816 */ /* 0x000fe40000000004 */
[----:B0-----:R-:W-:Y:S02]  /*50f0*/  SEL R3, RZ, 0x1, !P0 ;  /* 0x00000001ff037807 */ /* 0x001fe40004000000 */
[----:B------:R-:W-:-:S02]  /*5100*/  ISETP.GE.U32.AND P0, PT, R16, UR6, PT ;  /* 0x0000000610007c0c */ /* 0x000fc4000bf06070 */
[----:B------:R-:W-:Y:S01]  /*5110*/  LOP3.LUT R0, R0, R3, RZ, 0x3c, !PT ;  /* 0x0000000300007212 */ /* 0x000fe200078e3cff */
[----:B------:R-:W-:Y:S01]  /*5120*/  IMAD R3, R5, -0x9, R6 ;  /* 0xfffffff705037824 */ /* 0x000fe200078e0206 */
[----:B------:R-:W-:Y:S01]  /*5130*/  ISETP.GE.U32.AND.EX P0, PT, R17, UR7, PT, P0 ;  /* 0x0000000711007c0c */ /* 0x000fe2000bf06100 */
[----:B------:R-:W-:Y:S01]  /*5140*/  IMAD.MOV.U32 R6, RZ, RZ, -0x1 ;  /* 0xffffffffff067424 */ /* 0x000fe200078e00ff */
[----:B------:R-:W-:-:S11]  /*5150*/  @P2 LOP3.LUT R0, R0, 0x1, R5, 0x78, !PT ;  /* 0x0000000100002812 */ /* 0x000fd600078e7805 */
[----:B------:R-:W-:Y:S05]  /*5160*/  @P0 BRA `(.L_x_117) ;  /* 0x0000000400540947 */ /* 0x000fea0003800000 */
[----:B------:R-:W0:Y:S01]  /*5170*/  S2R R15, SR_CTAID.X ;  /* 0x00000000000f7919 */ /* 0x000e220000002500 */
[----:B------:R-:W-:Y:S01]  /*5180*/  ULDC.64 UR6, c[0x0][0x628] ;  /* 0x00018a0000067ab9 */ /* 0x000fe20000000a00 */
[----:B------:R-:W-:Y:S01]  /*5190*/  ULDC UR8, c[0x0][0x630] ;  /* 0x00018c0000087ab9 */ /* 0x000fe20000000800 */
[----:B------:R-:W-:Y:S01]  /*51a0*/  ISETP.NE.U32.AND P0, PT, RZ, UR6, PT ;  /* 0x00000006ff007c0c */ /* 0x000fe2000bf05070 */
[----:B------:R-:W1:Y:S01]  /*51b0*/  S2R R20, SR_CTAID.Y ;  /* 0x0000000000147919 */ /* 0x000e620000002600 */
[----:B------:R-:W-:Y:S01]  /*51c0*/  ULDC UR9, c[0x0][0x150] ;  /* 0x0000540000097ab9 */ /* 0x000fe20000000800 */
[----:B------:R-:W-:Y:S01]  /*51d0*/  IMAD.MOV.U32 R4, RZ, RZ, R16 ;  /* 0x000000ffff047224 */ /* 0x000fe200078e0010 */
[----:B------:R-:W-:Y:S01]  /*51e0*/  ISETP.NE.AND.EX P0, PT, RZ, UR7, PT, P0 ;  /* 0x00000007ff007c0c */ /* 0x000fe2000bf05300 */
[----:B------:R-:W-:Y:S01]  /*51f0*/  IMAD.MOV.U32 R5, RZ, RZ, R17 ;  /* 0x000000ffff057224 */ /* 0x000fe200078e0011 */
[----:B0-----:R-:W-:-:S11]  /*5200*/  I2FP.F32.U32 R22, R15 ;  /* 0x0000000f00167245 */ /* 0x001fd60000201000 */
[----:B------:R-:W-:Y:S05]  /*5210*/  @!P0 BRA `(.L_x_118) ;  /* 0x0000000000288947 */ /* 0x000fea0003800000 */
[----:B------:R-:W-:Y:S02]  /*5220*/  ULDC UR5, c[0x0][0x634] ;  /* 0x00018d0000057ab9 */ /* 0x000fe40000000800 */
[----:B------:R-:W-:-:S05]  /*5230*/  IADD3 R5, P0, R16, UR5, RZ ;  /* 0x0000000510057c10 */ /* 0x000fca000ff1e0ff */
[----:B------:R-:W-:-:S04]  /*5240*/  IMAD.X R21, RZ, RZ, R17, P0 ;  /* 0x000000ffff157224 */ /* 0x000fc800000e0611 */
[----:B------:R-:W-:-:S04]  /*5250*/  IMAD.WIDE.U32 R6, R21, UR6, RZ ;  /* 0x0000000615067c25 */ /* 0x000fc8000f8e00ff */
[----:B------:R-:W-:-:S04]  /*5260*/  IMAD.WIDE.U32 R6, P0, R5, UR7, R6 ;  /* 0x0000000705067c25 */ /* 0x000fc8000f800006 */
[----:B------:R-:W-:-:S04]  /*5270*/  IMAD.WIDE.U32 R4, R5, UR6, RZ ;  /* 0x0000000605047c25 */ /* 0x000fc8000f8e00ff */
[----:B------:R-:W-:Y:S01]  /*5280*/  IMAD.MOV.U32 R4, RZ, RZ, R7 ;  /* 0x000000ffff047224 */ /* 0x000fe200078e0007 */
[----:B------:R-:W-:Y:S01]  /*5290*/  IADD3 RZ, P1, R5, R6, RZ ;  /* 0x0000000605ff7210 */ /* 0x000fe20007f3e0ff */
[----:B------:R-:W-:-:S04]  /*52a0*/  IMAD.X R5, RZ, RZ, RZ, P0 ;  /* 0x000000ffff057224 */ /* 0x000fc800000e06ff */
[----:B------:R-:W-:-:S08]  /*52b0*/  IMAD.WIDE.U32.X R4, R21, UR7, R4, P1 ;  /* 0x0000000715047c25 */ /* 0x000fd000088e0404 */
.L_x_118:
[--C-:B------:R-:W-:Y:S01]  /*52c0*/  SHF.R.U64 R14, R4, UR8, R5.reuse ;  /* 0x00000008040e7c19 */ /* 0x100fe20008001205 */
[----:B------:R-:W-:Y:S01]  /*52d0*/  FMUL R22, R22, UR9 ;  /* 0x0000000916167c20 */ /* 0x000fe20008400000 */
[----:B------:R-:W-:Y:S01]  /*52e0*/  SHF.R.U32.HI R4, RZ, UR8, R5 ;  /* 0x00000008ff047c19 */ /* 0x000fe20008011605 */
[----:B------:R-:W0:Y:S01]  /*52f0*/  LDC R6, c[0x0][0x144] ;  /* 0x00005100ff067b82 */ /* 0x000e220000000800 */
[----:B------:R-:W-:Y:S01]  /*5300*/  IADD3 R5, P0, RZ, -R14, RZ ;  /* 0x8000000eff057210 */ /* 0x000fe20007f1e0ff */
[----:B------:R-:W-:Y:S01]  /*5310*/  ULDC UR5, c[0x0][0x154] ;  /* 0x0000550000057ab9 */ /* 0x000fe20000000800 */
[----:B-1----:R-:W-:Y:S01]  /*5320*/  I2FP.F32.U32 R7, R20 ;  /* 0x0000001400077245 */ /* 0x002fe20000201000 */
[----:B------:R-:W1:Y:S01]  /*5330*/  F2I.U32.TRUNC.NTZ R22, R22 ;  /* 0x0000001600167305 */ /* 0x000e62000020f000 */
[----:B------:R-:W-:Y:S01]  /*5340*/  ULDC.64 UR6, c[0x0][0x620] ;  /* 0x0001880000067ab9 */ /* 0x000fe20000000a00 */
[----:B------:R-:W-:Y:S01]  /*5350*/  IMAD.X R4, RZ, RZ, ~R4, P0 ;  /* 0x000000ffff047224 */ /* 0x000fe200000e0e04 */
[----:B------:R-:W-:Y:S01]  /*5360*/  ISETP.NE.AND P2, PT, R2, 0x1, PT ;  /* 0x000000010200780c */ /* 0x000fe20003f45270 */
[----:B------:R-:W-:Y:S01]  /*5370*/  FMUL R23, R7, UR5 ;  /* 0x0000000507177c20 */ /* 0x000fe20008400000 */
[----:B------:R-:W2:Y:S01]  /*5380*/  LDC R25, c[0x0][0x148] ;  /* 0x00005200ff197b82 */ /* 0x000ea20000000800 */
[----:B------:R-:W-:Y:S01]  /*5390*/  IMAD R4, R4, UR6, RZ ;  /* 0x0000000604047c24 */ /* 0x000fe2000f8e02ff */
[----:B------:R-:W-:-:S03]  /*53a0*/  ULDC UR5, c[0x0][0x618] ;  /* 0x0001860000057ab9 */ /* 0x000fc60000000800 */
[----:B------:R-:W3:Y:S01]  /*53b0*/  F2I.U32.TRUNC.NTZ R23, R23 ;  /* 0x0000001700177305 */ /* 0x000ee2000020f000 */
[C---:B------:R-:W-:Y:S02]  /*53c0*/  IMAD R7, R5.reuse, UR7, R4 ;  /* 0x0000000705077c24 */ /* 0x040fe4000f8e0204 */
[----:B------:R-:W-:Y:S01]  /*53d0*/  IMAD.WIDE.U32 R4, R5, UR6, R16 ;  /* 0x0000000605047c25 */ /* 0x000fe2000f8e0010 */
[----:B------:R-:W-:Y:S02]  /*53e0*/  ULDC.64 UR6, c[0x0][0x640] ;  /* 0x0001900000067ab9 */ /* 0x000fe40000000a00 */
[----:B------:R-:W-:Y:S01]  /*53f0*/  ISETP.NE.U32.AND P0, PT, RZ, UR6, PT ;  /* 0x00000006ff007c0c */ /* 0x000fe2000bf05070 */
[----:B------:R-:W-:Y:S02]  /*5400*/  IMAD.IADD R5, R5, 0x1, R7 ;  /* 0x0000000105057824 */ /* 0x000fe400078e0207 */
[----:B-1----:R-:W-:Y:S01]  /*5410*/  IMAD.MOV R22, RZ, RZ, -R22 ;  /* 0x000000ffff167224 */ /* 0x002fe200078e0a16 */
[----:B------:R-:W-:-:S02]  /*5420*/  ISETP.NE.AND.EX P0, PT, RZ, UR7, PT, P0 ;  /* 0x00000007ff007c0c */ /* 0x000fc4000bf05300 */
[----:B------:R-:W-:Y:S01]  /*5430*/  SHF.R.U64 R21, R4, UR5, R5 ;  /* 0x0000000504157c19 */ /* 0x000fe20008001205 */
[----:B0-----:R-:W-:Y:S01]  /*5440*/  IMAD R15, R6, R22, R15 ;  /* 0x00000016060f7224 */ /* 0x001fe200078e020f */
[----:B------:R-:W-:Y:S01]  /*5450*/  SHF.R.U32.HI R4, RZ, UR5, R5 ;  /* 0x00000005ff047c19 */ /* 0x000fe20008011605 */
[----:B------:R-:W-:Y:S01]  /*5460*/  ULDC UR5, c[0x0][0x608] ;  /* 0x0001820000057ab9 */ /* 0x000fe20000000800 */
[----:B---3--:R-:W-:Y:S02]  /*5470*/  IMAD.MOV R6, RZ, RZ, -R23 ;  /* 0x000000ffff067224 */ /* 0x008fe400078e0a17 */
[--C-:B------:R-:W-:Y:S02]  /*5480*/  SHF.R.U64 R22, R21, UR5, R4.reuse ;  /* 0x0000000515167c19 */ /* 0x100fe40008001204 */
[----:B------:R-:W-:Y:S01]  /*5490*/  SHF.R.U32.HI R5, RZ, UR5, R4 ;  /* 0x00000005ff057c19 */ /* 0x000fe20008011604 */
[----:B------:R-:W-:Y:S01]  /*54a0*/  ULDC UR5, c[0x0][0x658] ;  /* 0x0001960000057ab9 */ /* 0x000fe20000000800 */
[----:B--2---:R-:W-:-:S02]  /*54b0*/  @P2 IMAD R15, R25, R6, R20 ;  /* 0x00000006190f2224 */ /* 0x004fc400078e0214 */
[--C-:B------:R-:W-:Y:S02]  /*54c0*/  SHF.R.U64 R20, R22, UR5, R5.reuse ;  /* 0x0000000516147c19 */ /* 0x100fe40008001205 */
[----:B------:R-:W-:-:S03]  /*54d0*/  SHF.R.U32.HI R23, RZ, UR5, R5 ;  /* 0x00000005ff177c19 */ /* 0x000fc60008011605 */
[----:B------:R-:W-:Y:S02]  /*54e0*/  IMAD.MOV.U32 R6, RZ, RZ, R20 ;  /* 0x000000ffff067224 */ /* 0x000fe400078e0014 */
[----:B------:R-:W-:Y:S01]  /*54f0*/  IMAD.MOV.U32 R5, RZ, RZ, R23 ;  /* 0x000000ffff057224 */ /* 0x000fe200078e0017 */
[----:B------:R-:W-:Y:S06]  /*5500*/  @!P0 BRA `(.L_x_119) ;  /* 0x00000000002c8947 */ /* 0x000fec0003800000 */
        /* <DEDUP_REMOVED lines=9> */
[----:B------:R-:W-:-:S04]  /*55a0*/  IMAD.WIDE.U32.X R4, R23, UR7, R4, P1 ;  /* 0x0000000717047c25 */ /* 0x000fc800088e0404 */
[----:B------:R-:W-:-:S07]  /*55b0*/  IMAD.MOV.U32 R6, RZ, RZ, R4 ;  /* 0x000000ffff067224 */ /* 0x000fce00078e0004 */
.L_x_119:
[----:B------:R-:W-:Y:S01]  /*55c0*/  ULDC UR5, c[0x0][0x648] ;  /* 0x0001920000057ab9 */ /* 0x000fe20000000800 */
[----:B------:R-:W-:Y:S01]  /*55d0*/  LOP3.LUT R4, R22, UR17, RZ, 0xc0, !PT ;  /* 0x0000001116047c12 */ /* 0x000fe2000f8ec0ff */
[----:B------:R-:W-:Y:S01]  /*55e0*/  ULDC UR6, c[0x0][0x610] ;  /* 0x0001840000067ab9 */ /* 0x000fe20000000800 */
[----:B------:R-:W-:Y:S01]  /*55f0*/  SHF.R.U64 R5, R6, UR5, R5 ;  /* 0x0000000506057c19 */ /* 0x000fe20008001205 */
[----:B------:R-:W-:Y:S01]  /*5600*/  ULDC UR5, c[0x0][0x638] ;  /* 0x00018e0000057ab9 */ /* 0x000fe20000000800 */
[----:B------:R-:W-:-:S03]  /*5610*/  LOP3.LUT R21, R21, UR4, RZ, 0xc0, !PT ;  /* 0x0000000415157c12 */ /* 0x000fc6000f8ec0ff */
[----:B------:R-:W-:Y:S02]  /*5620*/  IMAD.MOV R7, RZ, RZ, -R5 ;  /* 0x000000ffff077224 */ /* 0x000fe400078e0a05 */
[----:B------:R-:W-:Y:S02]  /*5630*/  IMAD R4, R5, UR18, R4 ;  /* 0x0000001205047c24 */ /* 0x000fe4000f8e0204 */
[----:B------:R-:W-:Y:S01]  /*5640*/  IMAD R20, R7, UR5, R20 ;  /* 0x0000000507147c24 */ /* 0x000fe2000f8e0214 */
[----:B------:R-:W-:Y:S01]  /*5650*/  ULDC UR5, c[0x0][0x600] ;  /* 0x0001800000057ab9 */ /* 0x000fe20000000800 */
[----:B------:R-:W-:Y:S02]  /*5660*/  IMAD R15, R4, UR6, R15 ;  /* 0x00000006040f7c24 */ /* 0x000fe4000f8e020f */
[----:B------:R-:W-:Y:S02]  /*5670*/  IMAD R6, R20, UR5, R21 ;  /* 0x0000000514067c24 */ /* 0x000fe4000f8e0215 */
[----:B------:R-:W-:-:S03]  /*5680*/  IMAD.MOV.U32 R4, RZ, RZ, 0x1 ;  /* 0x00000001ff047424 */ /* 0x000fc600078e00ff */
[----:B------:R-:W-:Y:S02]  /*5690*/  SEL R20, R6, R15, !P2 ;  /* 0x0000000f06147207 */ /* 0x000fe40005000000 */
[----:B------:R-:W-:Y:S01]  /*56a0*/  SEL R21, R15, R6, !P2 ;  /* 0x000000060f157207 */ /* 0x000fe20005000000 */
[----:B------:R-:W-:-:S07]  /*56b0*/  IMAD.MOV.U32 R6, RZ, RZ, R14 ;  /* 0x000000ffff067224 */ /* 0x000fce00078e000e */
.L_x_117:
[----:B------:R-:W-:Y:S05]  /*56c0*/  BSYNC B1 ;  /* 0x0000000000017941 */ /* 0x000fea0003800000 */
.L_x_116:
[----:B------:R-:W-:-:S13]  /*56d0*/  LOP3.LUT P0, RZ, R4, 0xff, RZ, 0xc0, !PT ;  /* 0x000000ff04ff7812 */ /* 0x000fda000780c0ff */
[----:B------:R-:W-:Y:S05]  /*56e0*/  @P0 BRA `(.L_x_120) ;  /* 0xfffffff400400947 */ /* 0x000fea000383ffff */
[----:B------:R-:W-:Y:S05]  /*56f0*/  BSYNC B0 ;  /* 0x0000000000007941 */ /* 0x000fea0003800000 */
.L_x_109:
[----:B------:R-:W-:-:S03]  /*5700*/  UMOV UR5, 0xffffffff ;  /* 0xffffffff00057882 */ /* 0x000fc60000000000 */
[----:B------:R-:W-:Y:S05]  /*5710*/  BRA.DIV UR5, `(.L_x_121) ;  /* 0x0000000605c87947 */ /* 0x000fea000b800000 */
[----:B------:R-:W-:-:S13]  /*5720*/  ELECT P6, URZ, PT ;  /* 0x00000000003f782f */ /* 0x000fda00038c0000 */
.L_x_140:
[----:B------:R-:W-:Y:S04]  /*5730*/  BSSY B0, `(.L_x_122) ;  /* 0x0000058000007945 */ /* 0x000fe80003800000 */
[----:B------:R-:W-:Y:S05]  /*5740*/  @!P6 BRA `(.L_x_123) ;  /* 0x000000040058e947 */ /* 0x000fea0003800000 */
[----:B------:R-:W-:-:S04]  /*5750*/  LOP3.LUT R19, R19, 0x2, RZ, 0xfc, !PT ;  /* 0x0000000213137812 */ /* 0x000fc800078efcff */
[----:B------:R-:W-:-:S13]  /*5760*/  ISETP.NE.AND P0, PT, R19, 0x3, PT ;  /* 0x000000031300780c */ /* 0x000fda0003f05270 */
[----:B------:R-:W-:Y:S05]  /*5770*/  @!P0 BRA `(.L_x_124) ;  /* 0x0000000000048947 */ /* 0x000fea0003800000 */
[----:B------:R-:W-:Y:S01]  /*5780*/  BPT.TRAP 0x1 ;  /* 0x000000040000795c */ /* 0x000fe20000300000 */
.L_x_124:
[----:B------:R-:W0:Y:S01]  /*5790*/  S2R R5, SR_CgaCtaId ;  /* 0x0000000000057919 */ /* 0x000e220000008800 */
[----:B------:R-:W-:Y:S02]  /*57a0*/  MOV R2, 0x400 ;  /* 0x0000040000027802 */ /* 0x000fe40000000f00 */
[----:B------:R-:W-:Y:S02]  /*57b0*/  SHF.L.U32 R4, R0, 0x1f, RZ ;  /* 0x0000001f00047819 */ /* 0x000fe400000006ff */
[----:B0-----:R-:W-:-:S05]  /*57c0*/  LEA R2, R5, R2, 0x18 ;  /* 0x0000000205027211 */ /* 0x001fca00078ec0ff */
[----:B------:R-:W-:-:S04]  /*57d0*/  VIADD R2, R2, 0x48 ;  /* 0x0000004802027836 */ /* 0x000fc80000000000 */
[C---:B------:R-:W-:Y:S02]  /*57e0*/  IMAD R7, R3.reuse, 0x8, R2 ;  /* 0x0000000803077824 */ /* 0x040fe400078e0202 */
[----:B------:R-:W-:Y:S02]  /*57f0*/  VIADD R3, R3, 0x1 ;  /* 0x0000000103037836 */ /* 0x000fe40000000000 */
[----:B------:R-:W0:Y:S03]  /*5800*/  SYNCS.PHASECHK.TRANS64.TRYWAIT P0, [R7+URZ], R4 ;  /* 0x00000004070075a7 */ /* 0x000e26000800017f */
[----:B------:R-:W-:-:S04]  /*5810*/  ISETP.NE.AND P1, PT, R3, 0x9, PT ;  /* 0x000000090300780c */ /* 0x000fc80003f25270 */
[----:B------:R-:W-:Y:S02]  /*5820*/  SEL R5, RZ, 0x1, P1 ;  /* 0x00000001ff057807 */ /* 0x000fe40000800000 */
[----:B------:R-:W-:Y:S02]  /*5830*/  SEL R3, R3, RZ, P1 ;  /* 0x000000ff03037207 */ /* 0x000fe40000800000 */
[----:B------:R-:W-:-:S03]  /*5840*/  LOP3.LUT R6, R0, R5, RZ, 0x3c, !PT ;  /* 0x0000000500067212 */ /* 0x000fc600078e3cff */
[----:B------:R-:W-:Y:S01]  /*5850*/  IMAD R8, R3, 0x8, R2 ;  /* 0x0000000803087824 */ /* 0x000fe200078e0202 */
[----:B------:R-:W-:Y:S01]  /*5860*/  SHF.L.U32 R5, R6, 0x1f, RZ ;  /* 0x0000001f06057819 */ /* 0x000fe200000006ff */
[----:B0-----:R-:W-:Y:S06]  /*5870*/  @!P0 BRA `(.L_x_125) ;  /* 0x0000000400908947 */ /* 0x001fec0003800000 */
.L_x_141:
[----:B------:R-:W1:Y:S01]  /*5880*/  SYNCS.PHASECHK.TRANS64.TRYWAIT P0, [R8+URZ], R5 ;  /* 0x00000005080075a7 */ /* 0x000e62000800017f */
[----:B------:R-:W-:-:S05]  /*5890*/  VIADD R0, R3, 0x1 ;  /* 0x0000000103007836 */ /* 0x000fca0000000000 */
[----:B------:R-:W-:-:S04]  /*58a0*/  ISETP.NE.AND P1, PT, R0, 0x9, PT ;  /* 0x000000090000780c */ /* 0x000fc80003f25270 */
[----:B------:R-:W-:Y:S02]  /*58b0*/  SEL R3, RZ, 0x1, P1 ;  /* 0x00000001ff037807 */ /* 0x000fe40000800000 */
[----:B0-----:R-:W-:Y:S02]  /*58c0*/  SEL R7, R0, RZ, P1 ;  /* 0x000000ff00077207 */ /* 0x001fe40000800000 */
[----:B------:R-:W-:-:S03]  /*58d0*/  LOP3.LUT R6, R6, R3, RZ, 0x3c, !PT ;  /* 0x0000000306067212 */ /* 0x000fc600078e3cff */
[----:B------:R-:W-:Y:S01]  /*58e0*/  IMAD R9, R7, 0x8, R2 ;  /* 0x0000000807097824 */ /* 0x000fe200078e0202 */
[----:B------:R-:W-:Y:S01]  /*58f0*/  SHF.L.U32 R4, R6, 0x1f, RZ ;  /* 0x0000001f06047819 */ /* 0x000fe200000006ff */
[----:B-1----:R-:W-:Y:S06]  /*5900*/  @!P0 BRA `(.L_x_126) ;  /* 0x0000000400808947 */ /* 0x002fec0003800000 */
.L_x_142:
[----:B------:R-:W1:Y:S01]  /*5910*/  SYNCS.PHASECHK.TRANS64.TRYWAIT P0, [R9+URZ], R4 ;  /* 0x00000004090075a7 */ /* 0x000e62000800017f */
[----:B------:R-:W-:-:S05]  /*5920*/  VIADD R0, R7, 0x1 ;  /* 0x0000000107007836 */ /* 0x000fca0000000000 */
[----:B------:R-:W-:-:S04]  /*5930*/  ISETP.NE.AND P1, PT, R0, 0x9, PT ;  /* 0x000000090000780c */ /* 0x000fc80003f25270 */
[----:B------:R-:W-:Y:S02]  /*5940*/  SEL R3, RZ, 0x1, P1 ;  /* 0x00000001ff037807 */ /* 0x000fe40000800000 */
[----:B------:R-:W-:Y:S02]  /*5950*/  SEL R7, R0, RZ, P1 ;  /* 0x000000ff00077207 */ /* 0x000fe40000800000 */
[----:B------:R-:W-:-:S03]  /*5960*/  LOP3.LUT R6, R6, R3, RZ, 0x3c, !PT ;  /* 0x0000000306067212 */ /* 0x000fc600078e3cff */
[----:B0-----:R-:W-:Y:S01]  /*5970*/  IMAD R8, R7, 0x8, R2 ;  /* 0x0000000807087824 */ /* 0x001fe200078e0202 */
[----:B------:R-:W-:Y:S01]  /*5980*/  SHF.L.U32 R5, R6, 0x1f, RZ ;  /* 0x0000001f06057819 */ /* 0x000fe200000006ff */
[----:B-1----:R-:W-:Y:S06]  /*5990*/  @!P0 BRA `(.L_x_127) ;  /* 0x0000000400708947 */ /* 0x002fec0003800000 */
.L_x_143:
        /* <DEDUP_REMOVED lines=9> */
.L_x_144:
        /* <DEDUP_REMOVED lines=9> */
.L_x_145:
        /* <DEDUP_REMOVED lines=9> */
.L_x_146:
[----:B------:R-:W1:Y:S01]  /*5b50*/  SYNCS.PHASECHK.TRANS64.TRYWAIT P0, [R9+URZ], R4 ;  /* 0x00000004090075a7 */ /* 0x000e62000800017f */
[----:B------:R-:W-:-:S05]  /*5b60*/  VIADD R0, R7, 0x1 ;  /* 0x0000000107007836 */ /* 0x000fca0000000000 */
[----:B------:R-:W-:-:S04]  /*5b70*/  ISETP.NE.AND P1, PT, R0, 0x9, PT ;  /* 0x000000090000780c */ /* 0x000fc80003f25270 */
[----:B------:R-:W-:Y:S02]  /*5b80*/  SEL R3, RZ, 0x1, P1 ;  /* 0x00000001ff037807 */ /* 0x000fe40000800000 */
[----:B------:R-:W-:Y:S02]  /*5b90*/  SEL R7, R0, RZ, P1 ;  /* 0x000000ff00077207 */ /* 0x000fe40000800000 */
[----:B------:R-:W-:-:S03]  /*5ba0*/  LOP3.LUT R11, R6, R3, RZ, 0x3c, !PT ;  /* 0x00000003060b7212 */ /* 0x000fc600078e3cff */
[----:B------:R-:W-:Y:S01]  /*5bb0*/  IMAD R6, R7, 0x8, R2 ;  /* 0x0000000807067824 */ /* 0x000fe200078e0202 */
[----:B0-----:R-:W-:Y:S01]  /*5bc0*/  SHF.L.U32 R5, R11, 0x1f, RZ ;  /* 0x0000001f0b057819 */ /* 0x001fe200000006ff */
[----:B-1----:R-:W-:Y:S06]  /*5bd0*/  @!P0 BRA `(.L_x_131) ;  /* 0x0000000400308947 */ /* 0x002fec0003800000 */
.L_x_147:
[----:B------:R-:W1:Y:S01]  /*5be0*/  SYNCS.PHASECHK.TRANS64.TRYWAIT P0, [R6+URZ], R5 ;  /* 0x00000005060075a7 */ /* 0x000e62000800017f */
[----:B------:R-:W-:-:S05]  /*5bf0*/  VIADD R0, R7, 0x1 ;  /* 0x0000000107007836 */ /* 0x000fca0000000000 */
[----:B------:R-:W-:-:S04]  /*5c00*/  ISETP.NE.AND P1, PT, R0, 0x9, PT ;  /* 0x000000090000780c */ /* 0x000fc80003f25270 */
[----:B0-----:R-:W-:Y:S02]  /*5c10*/  SEL R4, RZ, 0x1, P1 ;  /* 0x00000001ff047807 */ /* 0x001fe40000800000 */
[----:B------:R-:W-:Y:S02]  /*5c20*/  SEL R3, R0, RZ, P1 ;  /* 0x000000ff00037207 */ /* 0x000fe40000800000 */
[----:B------:R-:W-:Y:S01]  /*5c30*/  LOP3.LUT R0, R11, R4, RZ, 0x3c, !PT ;  /* 0x000000040b007212 */ /* 0x000fe200078e3cff */
[----:B-1----:R-:W-:Y:S06]  /*5c40*/  @!P0 BRA `(.L_x_132) ;  /* 0x0000000400288947 */ /* 0x002fec0003800000 */
.L_x_148:
[----:B------:R-:W-:Y:S01]  /*5c50*/  IMAD R3, R3, 0x8, R2 ;  /* 0x0000000803037824 */ /* 0x000fe200078e0202 */
[----:B------:R-:W-:-:S07]  /*5c60*/  SHF.L.U32 R0, R0, 0x1f, RZ ;  /* 0x0000001f00007819 */ /* 0x000fce00000006ff */
.L_x_133:
[----:B-1----:R1:W2:Y:S02]  /*5c70*/  SYNCS.PHASECHK.TRANS64.TRYWAIT P0, [R3+URZ], R0 ;  /* 0x00000000030075a7 */ /* 0x0022a4000800017f */
[----:B--2---:R-:W-:Y:S05]  /*5c80*/  @!P0 NANOSLEEP.SYNCS 0x989680 ;  /* 0x009896800000895d */ /* 0x004fea0003900000 */
[----:B------:R-:W2:Y:S02]  /*5c90*/  @!P0 SYNCS.PHASECHK.TRANS64 P0, [R3+URZ], R0 ;  /* 0x00000000030085a7 */ /* 0x000ea4000800007f */
[----:B--2---:R-:W-:Y:S05]  /*5ca0*/  @!P0 BRA `(.L_x_133) ;  /* 0xfffffffc00f08947 */ /* 0x004fea000383ffff */
.L_x_123:
[----:B------:R-:W-:Y:S05]  /*5cb0*/  BSYNC B0 ;  /* 0x0000000000007941 */ /* 0x000fea0003800000 */
.L_x_122:
[----:B------:R-:W-:Y:S05]  /*5cc0*/  EXIT ;  /* 0x000000000000794d */ /* 0x000fea0003800000 */
.L_x_22:
[----:B---3--:R3:W4:Y:S02]  /*5cd0*/  SYNCS.PHASECHK.TRANS64.TRYWAIT P1, [R3+URZ], R0 ;  /* 0x00000000030075a7 */ /* 0x008724000802017f */
[----:B----4-:R-:W-:Y:S05]  /*5ce0*/  @!P1 NANOSLEEP.SYNCS 0x989680 ;  /* 0x009896800000995d */ /* 0x010fea0003900000 */
[----:B------:R-:W4:Y:S02]  /*5cf0*/  @!P1 SYNCS.PHASECHK.TRANS64 P1, [R3+URZ], R0 ;  /* 0x00000000030095a7 */ /* 0x000f24000802007f */
[----:B----4-:R-:W-:Y:S05]  /*5d00*/  @!P1 BRA `(.L_x_22) ;  /* 0xfffffffc00f09947 */ /* 0x010fea000383ffff */
[----:B------:R-:W-:Y:S05]  /*5d10*/  BRA `(.L_x_21) ;  /* 0xffffffb800387947 */ /* 0x000fea000383ffff */
.L_x_27:
[----:B-1----:R1:W2:Y:S02]  /*5d20*/  SYNCS.PHASECHK.TRANS64.TRYWAIT P1, [R5+URZ], R4 ;  /* 0x00000004050075a7 */ /* 0x0022a4000802017f */
[----:B--2---:R-:W-:Y:S05]  /*5d30*/  @!P1 NANOSLEEP.SYNCS 0x989680 ;  /* 0x009896800000995d */ /* 0x004fea0003900000 */
[----:B------:R-:W2:Y:S02]  /*5d40*/  @!P1 SYNCS.PHASECHK.TRANS64 P1, [R5+URZ], R4 ;  /* 0x00000004050095a7 */ /* 0x000ea4000802007f */
[----:B--2---:R-:W-:Y:S05]  /*5d50*/  @!P1 BRA `(.L_x_27) ;  /* 0xfffffffc00f09947 */ /* 0x004fea000383ffff */
[----:B------:R-:W-:Y:S05]  /*5d60*/  BRA `(.L_x_26) ;  /* 0xffffffbc00287947 */ /* 0x000fea000383ffff */
.L_x_110:
[----:B------:R-:W-:Y:S01]  /*5d70*/  BSSY B1, `(.L_x_134) ;  /* 0x0000006000017945 */ /* 0x000fe20003800000 */
[----:B------:R-:W-:-:S07]  /*5d80*/  IMAD.MOV.U32 R15, RZ, RZ, -0x1 ;  /* 0xffffffffff0f7424 */ /* 0x000fce00078e00ff */
[----:B------:R-:W-:Y:S05]  /*5d90*/  WARPSYNC.COLLECTIVE R15, `(.L_x_135) ;  /* 0x000000000f0c7348 */ /* 0x000fea0003c00000 */
[----:B------:R-:W-:Y:S02]  /*5da0*/  ELECT P6, UR62, PT ;  /* 0x00000000003e782f */ /* 0x000fe400038c0000 */
[----:B------:R-:W-:Y:S01]  /*5db0*/  MOV R14, UR62 ;  /* 0x0000003e000e7c02 */ /* 0x000fe20008000f00 */
[----:B------:R-:W-:Y:S10]  /*5dc0*/  ENDCOLLECTIVE ;  /* 0x000000000000791b */ /* 0x000ff40003800000 */
.L_x_135:
[----:B------:R-:W-:Y:S05]  /*5dd0*/  BSYNC B1 ;  /* 0x0000000000017941 */ /* 0x000fea0003800000 */
.L_x_134:
[----:B------:R-:W-:Y:S05]  /*5de0*/  BRA `(.L_x_136) ;  /* 0xffffffec008c7947 */ /* 0x000fea000383ffff */
.L_x_113:
[----:B-1----:R1:W2:Y:S02]  /*5df0*/  SYNCS.PHASECHK.TRANS64.TRYWAIT P0, [R23+URZ+0x48], R14 ;  /* 0x0000480e170075a7 */ /* 0x0022a4000800017f */
[----:B--2---:R-:W-:Y:S05]  /*5e00*/  @!P0 NANOSLEEP.SYNCS 0x989680 ;  /* 0x009896800000895d */ /* 0x004fea0003900000 */
[----:B------:R-:W2:Y:S02]  /*5e10*/  @!P0 SYNCS.PHASECHK.TRANS64 P0, [R23+URZ+0x48], R14 ;  /* 0x0000480e170085a7 */ /* 0x000ea4000800007f */
[----:B--2---:R-:W-:Y:S05]  /*5e20*/  @!P0 BRA `(.L_x_113) ;  /* 0xfffffffc00f08947 */ /* 0x004fea000383ffff */
[----:B------:R-:W-:Y:S05]  /*5e30*/  BRA `(.L_x_137) ;  /* 0xffffffec00c47947 */ /* 0x000fea000383ffff */
.L_x_121:
[----:B------:R-:W-:Y:S01]  /*5e40*/  BSSY B0, `(.L_x_138) ;  /* 0x0000006000007945 */ /* 0x000fe20003800000 */
[----:B------:R-:W-:-:S07]  /*5e50*/  IMAD.MOV.U32 R15, RZ, RZ, -0x1 ;  /* 0xffffffffff0f7424 */ /* 0x000fce00078e00ff */
[----:B------:R-:W-:Y:S05]  /*5e60*/  WARPSYNC.COLLECTIVE R15, `(.L_x_139) ;  /* 0x000000000f0c7348 */ /* 0x000fea0003c00000 */
[----:B------:R-:W-:Y:S02]  /*5e70*/  ELECT P6, UR62, PT ;  /* 0x00000000003e782f */ /* 0x000fe400038c0000 */
[----:B------:R-:W-:Y:S01]  /*5e80*/  MOV R14, UR62 ;  /* 0x0000003e000e7c02 */ /* 0x000fe20008000f00 */
[----:B------:R-:W-:Y:S10]  /*5e90*/  ENDCOLLECTIVE ;  /* 0x000000000000791b */ /* 0x000ff40003800000 */
.L_x_139:
[----:B------:R-:W-:Y:S05]  /*5ea0*/  BSYNC B0 ;  /* 0x0000000000007941 */ /* 0x000fea0003800000 */
.L_x_138:
[----:B------:R-:W-:Y:S05]  /*5eb0*/  BRA `(.L_x_140) ;  /* 0xfffffff8001c7947 */ /* 0x000fea000383ffff */
.L_x_125:
[----:B0-----:R0:W1:Y:S02]  /*5ec0*/  SYNCS.PHASECHK.TRANS64.TRYWAIT P0, [R7+URZ], R4 ;  /* 0x00000004070075a7 */ /* 0x001064000800017f */
[----:B-1----:R-:W-:Y:S05]  /*5ed0*/  @!P0 NANOSLEEP.SYNCS 0x989680 ;  /* 0x009896800000895d */ /* 0x002fea0003900000 */
[----:B------:R-:W1:Y:S02]  /*5ee0*/  @!P0 SYNCS.PHASECHK.TRANS64 P0, [R7+URZ], R4 ;  /* 0x00000004070085a7 */ /* 0x000e64000800007f */
[----:B-1----:R-:W-:Y:S05]  /*5ef0*/  @!P0 BRA `(.L_x_125) ;  /* 0xfffffffc00f08947 */ /* 0x002fea000383ffff */
[----:B------:R-:W-:Y:S05]  /*5f00*/  BRA `(.L_x_141) ;  /* 0xfffffff8005c7947 */ /* 0x000fea000383ffff */
.L_x_126:
[----:B0-----:R0:W1:Y:S02]  /*5f10*/  SYNCS.PHASECHK.TRANS64.TRYWAIT P0, [R8+URZ], R5 ;  /* 0x00000005080075a7 */ /* 0x001064000800017f */
[----:B-1----:R-:W-:Y:S05]  /*5f20*/  @!P0 NANOSLEEP.SYNCS 0x989680 ;  /* 0x009896800000895d */ /* 0x002fea0003900000 */
[----:B------:R-:W1:Y:S02]  /*5f30*/  @!P0 SYNCS.PHASECHK.TRANS64 P0, [R8+URZ], R5 ;  /* 0x00000005080085a7 */ /* 0x000e64000800007f */
[----:B-1----:R-:W-:Y:S05]  /*5f40*/  @!P0 BRA `(.L_x_126) ;  /* 0xfffffffc00f08947 */ /* 0x002fea000383ffff */
[----:B------:R-:W-:Y:S05]  /*5f50*/  BRA `(.L_x_142) ;  /* 0xfffffff8006c7947 */ /* 0x000fea000383ffff */
.L_x_127:
[----:B0-----:R0:W1:Y:S02]  /*5f60*/  SYNCS.PHASECHK.TRANS64.TRYWAIT P0, [R9+URZ], R4 ;  /* 0x00000004090075a7 */ /* 0x001064000800017f */
[----:B-1----:R-:W-:Y:S05]  /*5f70*/  @!P0 NANOSLEEP.SYNCS 0x989680 ;  /* 0x009896800000895d */ /* 0x002fea0003900000 */
[----:B------:R-:W1:Y:S02]  /*5f80*/  @!P0 SYNCS.PHASECHK.TRANS64 P0, [R9+URZ], R4 ;  /* 0x00000004090085a7 */ /* 0x000e64000800007f */
[----:B-1----:R-:W-:Y:S05]  /*5f90*/  @!P0 BRA `(.L_x_127) ;  /* 0xfffffffc00f08947 */ /* 0x002fea000383ffff */
[----:B------:R-:W-:Y:S05]  /*5fa0*/  BRA `(.L_x_143) ;  /* 0xfffffff8007c7947 */ /* 0x000fea000383ffff */
.L_x_128:
[----:B0-----:R0:W1:Y:S02]  /*5fb0*/  SYNCS.PHASECHK.TRANS64.TRYWAIT P0, [R8+URZ], R5 ;  /* 0x00000005080075a7 */ /* 0x001064000800017f */
[----:B-1----:R-:W-:Y:S05]  /*5fc0*/  @!P0 NANOSLEEP.SYNCS 0x989680 ;  /* 0x009896800000895d */ /* 0x002fea0003900000 */
[----:B------:R-:W1:Y:S02]  /*5fd0*/  @!P0 SYNCS.PHASECHK.TRANS64 P0, [R8+URZ], R5 ;  /* 0x00000005080085a7 */ /* 0x000e64000800007f */
[----:B-1----:R-:W-:Y:S05]  /*5fe0*/  @!P0 BRA `(.L_x_128) ;  /* 0xfffffffc00f08947 */ /* 0x002fea000383ffff */
[----:B------:R-:W-:Y:S05]  /*5ff0*/  BRA `(.L_x_144) ;  /* 0xfffffff8008c7947 */ /* 0x000fea000383ffff */
.L_x_129:
[----:B0-----:R0:W1:Y:S02]  /*6000*/  SYNCS.PHASECHK.TRANS64.TRYWAIT P0, [R9+URZ], R4 ;  /* 0x00000004090075a7 */ /* 0x001064000800017f */
[----:B-1----:R-:W-:Y:S05]  /*6010*/  @!P0 NANOSLEEP.SYNCS 0x989680 ;  /* 0x009896800000895d */ /* 0x002fea0003900000 */
[----:B------:R-:W1:Y:S02]  /*6020*/  @!P0 SYNCS.PHASECHK.TRANS64 P0, [R9+URZ], R4 ;  /* 0x00000004090085a7 */ /* 0x000e64000800007f */
[----:B-1----:R-:W-:Y:S05]  /*6030*/  @!P0 BRA `(.L_x_129) ;  /* 0xfffffffc00f08947 */ /* 0x002fea000383ffff */
[----:B------:R-:W-:Y:S05]  /*6040*/  BRA `(.L_x_145) ;  /* 0xfffffff8009c7947 */ /* 0x000fea000383ffff */
.L_x_130:
[----:B0-----:R0:W1:Y:S02]  /*6050*/  SYNCS.PHASECHK.TRANS64.TRYWAIT P0, [R8+URZ], R5 ;  /* 0x00000005080075a7 */ /* 0x001064000800017f */
[----:B-1----:R-:W-:Y:S05]  /*6060*/  @!P0 NANOSLEEP.SYNCS 0x989680 ;  /* 0x009896800000895d */ /* 0x002fea0003900000 */
[----:B------:R-:W1:Y:S02]  /*6070*/  @!P0 SYNCS.PHASECHK.TRANS64 P0, [R8+URZ], R5 ;  /* 0x00000005080085a7 */ /* 0x000e64000800007f */
[----:B-1----:R-:W-:Y:S05]  /*6080*/  @!P0 BRA `(.L_x_130) ;  /* 0xfffffffc00f08947 */ /* 0x002fea000383ffff */
[----:B------:R-:W-:Y:S05]  /*6090*/  BRA `(.L_x_146) ;  /* 0xfffffff800ac7947 */ /* 0x000fea000383ffff */
.L_x_131:
[----:B0-----:R0:W1:Y:S02]  /*60a0*/  SYNCS.PHASECHK.TRANS64.TRYWAIT P0, [R9+URZ], R4 ;  /* 0x00000004090075a7 */ /* 0x001064000800017f */
[----:B-1----:R-:W-:Y:S05]  /*60b0*/  @!P0 NANOSLEEP.SYNCS 0x989680 ;  /* 0x009896800000895d */ /* 0x002fea0003900000 */
[----:B------:R-:W1:Y:S02]  /*60c0*/  @!P0 SYNCS.PHASECHK.TRANS64 P0, [R9+URZ], R4 ;  /* 0x00000004090085a7 */ /* 0x000e64000800007f */
[----:B-1----:R-:W-:Y:S05]  /*60d0*/  @!P0 BRA `(.L_x_131) ;  /* 0xfffffffc00f08947 */ /* 0x002fea000383ffff */
[----:B------:R-:W-:Y:S05]  /*60e0*/  BRA `(.L_x_147) ;  /* 0xfffffff800bc7947 */ /* 0x000fea000383ffff */
.L_x_132:
[----:B0-----:R0:W1:Y:S02]  /*60f0*/  SYNCS.PHASECHK.TRANS64.TRYWAIT P0, [R6+URZ], R5 ;  /* 0x00000005060075a7 */ /* 0x001064000800017f */
[----:B-1----:R-:W-:Y:S05]  /*6100*/  @!P0 NANOSLEEP.SYNCS 0x989680 ;  /* 0x009896800000895d */ /* 0x002fea0003900000 */
[----:B------:R-:W1:Y:S02]  /*6110*/  @!P0 SYNCS.PHASECHK.TRANS64 P0, [R6+URZ], R5 ;  /* 0x00000005060085a7 */ /* 0x000e64000800007f */
[----:B-1----:R-:W-:Y:S05]  /*6120*/  @!P0 BRA `(.L_x_132) ;  /* 0xfffffffc00f08947 */ /* 0x002fea000383ffff */
[----:B------:R-:W-:Y:S05]  /*6130*/  BRA `(.L_x_148) ;  /* 0xfffffff800c47947 */ /* 0x000fea000383ffff */
.L_x_149:
[----:B------:R-:W-:-:S00]  /*6140*/  BRA `(.L_x_149) ;  /* 0xfffffffc00fc7947 */ /* 0x000fc0000383ffff */
[----:B------:R-:W-:-:S00]  /*6150*/  NOP ;  /* 0x0000000000007918 */ /* 0x000fc00000000000 */
        /* <DEDUP_REMOVED lines=10> */
.L_x_150:


//--------------------- .nv.global.init           --------------------------
	.section	.nv.global.init,"aw",@progbits
.nv.global.init:
	.type		$str$22,@object
	.size		$str$22,($str$23 - $str$22)
$str$22:
        /*0000*/ 	.byte	0x6b, 0x5f, 0x74, 0x69, 0x6c, 0x65, 0x5f, 0x63, 0x6f, 0x75, 0x6e, 0x74, 0x20, 0x3e, 0x3d, 0x20
        /*0010*/ 	.byte	0x31, 0x00
	.type		$str$23,@object
	.size		$str$23,(__unnamed_1 - $str$23)
$str$23:
        /*0012*/ 	.byte	0x2f, 0x74, 0x6d, 0x70, 0x2f, 0x63, 0x75, 0x74, 0x6c, 0x61, 0x73, 0x73, 0x5f, 0x73, 0x77, 0x65
        /*0022*/ 	.byte	0x65, 0x70, 0x5f, 0x73, 0x72, 0x63, 0x2f, 0x69, 0x6e, 0x63, 0x6c, 0x75, 0x64, 0x65, 0x2f, 0x63
        /*0032*/ 	.byte	0x75, 0x74, 0x6c, 0x61, 0x73, 0x73, 0x2f, 0x67, 0x65, 0x6d, 0x6d, 0x2f, 0x63, 0x6f, 0x6c, 0x6c
        /*0042*/ 	.byte	0x65, 0x63, 0x74, 0x69, 0x76, 0x65, 0x2f, 0x73, 0x6d, 0x39, 0x30, 0x5f, 0x6d, 0x6d, 0x61, 0x5f
        /*0052*/ 	.byte	0x74, 0x6d, 0x61, 0x5f, 0x67, 0x6d, 0x6d, 0x61, 0x5f, 0x73, 0x73, 0x5f, 0x77, 0x61, 0x72, 0x70
        /*0062*/ 	.byte	0x73, 0x70, 0x65, 0x63, 0x69, 0x61, 0x6c, 0x69, 0x7a, 0x65, 0x64, 0x2e, 0x68, 0x70, 0x70, 0x00
	.type		__unnamed_1,@object
	.size		__unnamed_1,(.L_0 - __unnamed_1)
__unnamed_1:
        /*0072*/ 	.byte	0x76, 0x6f, 0x69, 0x64, 0x20, 0x63, 0x75, 0x74, 0x6c, 0x61, 0x73, 0x73, 0x3a, 0x3a, 0x67, 0x65
        /* <DEDUP_REMOVED lines=172> */
        /*0b42*/ 	.byte	0x3a, 0x69, 0x64, 0x65, 0x6e, 0x74, 0x69, 0x74, 0x79, 0x5d, 0x00
.L_0:


//--------------------- .nv.shared._ZN7cutlass13device_kernelINS_4gemm6kernel13GemmUniversalIN4cute5tupleIJiiiiEEENS1_10collective13CollectiveMmaINS1_34MainloopSm90TmaGmmaWarpSpecializedILi9ENS5_IJNS4_1CILi4EEENSA_ILi1EEESC_EEENS1_35KernelTmaWarpSpecializedCooperativeEEENS5_IJNSA_ILi128EEENSA_ILi64EEESG_EEEaNS5_IJlSC_lEEEaSJ_NS4_8TiledMMAINS4_8MMA_AtomIJNS4_4SM904GMMA26MMA_64x64x32_S32S8S8_SS_TNEEEENS4_6LayoutINS5_IJNSA_ILi2EEESC_SC_EEENS5_IJSC_NSA_ILi0EEEST_EEEEENS5_IJNS4_10UnderscoreESW_SW_EEEEENS4_13SM90_TMA_LOADENS4_14ComposedLayoutINS4_7SwizzleILi3ELi4ELi3EEENS4_18smem_ptr_flag_bitsILi8EEENSQ_INS5_IJNSA_ILi8EEESG_EEENS5_IJSG_SC_EEEEEEEvNS4_8identityENS4_23SM90_TMA_LOAD_MULTICASTES19_vS1A_EENS_8epilogue10collective6detail29Sm90TmaWarpSpecializedAdapterINS1E_15DefaultEpilogueIaSJ_SJ_NS1D_6thread17LinearCombinationIaLi1EiiLNS1I_9ScaleType4KindE0ELNS_15FloatRoundStyleE2EaEENS1_15EpilogueDefaultEEEEEvvEEEEvNT_6ParamsE --------------------------
	.section	.nv.shared._ZN7cutlass13device_kernelINS_4gemm6kernel13GemmUniversalIN4cute5tupleIJiiiiEEENS1_10collective13CollectiveMmaINS1_34MainloopSm90TmaGmmaWarpSpecializedILi9ENS5_IJNS4_1CILi4EEENSA_ILi1EEESC_EEENS1_35KernelTmaWarpSpecializedCooperativeEEENS5_IJNSA_ILi128EEENSA_ILi64EEESG_EEEaNS5_IJlSC_lEEEaSJ_NS4_8TiledMMAINS4_8MMA_AtomIJNS4_4SM904GMMA26MMA_64x64x32_S32S8S8_SS_TNEEEENS4_6LayoutINS5_IJNSA_ILi2EEESC_SC_EEENS5_IJSC_NSA_ILi0EEEST_EEEEENS5_IJNS4_10UnderscoreESW_SW_EEEEENS4_13SM90_TMA_LOADENS4_14ComposedLayoutINS4_7SwizzleILi3ELi4ELi3EEENS4_18smem_ptr_flag_bitsILi8EEENSQ_INS5_IJNSA_ILi8EEESG_EEENS5_IJSG_SC_EEEEEEEvNS4_8identityENS4_23SM90_TMA_LOAD_MULTICASTES19_vS1A_EENS_8epilogue10collective6detail29Sm90TmaWarpSpecializedAdapterINS1E_15DefaultEpilogueIaSJ_SJ_NS1D_6thread17LinearCombinationIaLi1EiiLNS1I_9ScaleType4KindE0ELNS_15FloatRoundStyleE2EaEENS1_15EpilogueDefaultEEEEEvvEEEEvNT_6ParamsE,"aw",@nobits
	.sectionflags	@""
	.align	16
	.zero		1024


//--------------------- .nv.shared.reserved.0     --------------------------
	.section	.nv.shared.reserved.0,"aw",@nobits
	.weak		__nv_reservedSMEM_offset_0_alias
	.size		__nv_reservedSMEM_offset_0_alias, 0, 0
	.other		__nv_reservedSMEM_offset_0_alias,@"STO_CUDA_RESERVED_SHARED STV_DEFAULT"
__nv_reservedSMEM_offset_0_alias:
	.zero		0


//--------------------- .nv.global                --------------------------
	.section	.nv.global,"aw",@nobits
.nv.global:
	.type		_ZN40_INTERNAL_a9c6fbd5_4_k_cu_f3478252_215034cute1_E,@object
	.size		_ZN40_INTERNAL_a9c6fbd5_4_k_cu_f3478252_215034cute1_E,(_ZN40_INTERNAL_a9c6fbd5_4_k_cu_f3478252_215034cuda3std3__45__cpo6cbeginE - _ZN40_INTERNAL_a9c6fbd5_4_k_cu_f3478252_215034cute1_E)
_ZN40_INTERNAL_a9c6fbd5_4_k_cu_f3478252_215034cute1_E:
	.zero		1
	.type		_ZN40_INTERNAL_a9c6fbd5_4_k_cu_f3478252_215034cuda3std3__45__cpo6cbeginE,@object
	.size		_ZN40_INTERNAL_a9c6fbd5_4_k_cu_f3478252_215034cuda3std3__45__cpo6cbeginE,(_ZN40_INTERNAL_a9c6fbd5_4_k_cu_f3478252_215034cuda3std3__48in_placeE - _ZN40_INTERNAL_a9c6fbd5_4_k_cu_f3478252_215034cuda3std3__45__cpo6cbeginE)
_ZN40_INTERNAL_a9c6fbd5_4_k_cu_f3478252_215034cuda3std3__45__cpo6cbeginE:
	.zero		1
	.type		_ZN40_INTERNAL_a9c6fbd5_4_k_cu_f3478252_215034cuda3std3__48in_placeE,@object
	.size		_ZN40_INTERNAL_a9c6fbd5_4_k_cu_f3478252_215034cuda3std3__48in_placeE,(_ZN40_INTERNAL_a9c6fbd5_4_k_cu_f3478252_215034cuda3std6ranges3__45__cpo9iter_moveE - _ZN40_INTERNAL_a9c6fbd5_4_k_cu_f3478252_215034cuda3std3__48in_placeE)
_ZN40_INTERNAL_a9c6fbd5_4_k_cu_f3478252_215034cuda3std3__48in_placeE:
	.zero		1
	.type		_ZN40_INTERNAL_a9c6fbd5_4_k_cu_f3478252_215034cuda3std6ranges3__45__cpo9iter_moveE,@object
	.size		_ZN40_INTERNAL_a9c6fbd5_4_k_cu_f3478252_215034cuda3std6ranges3__45__cpo9iter_moveE,(_ZN40_INTERNAL_a9c6fbd5_4_k_cu_f3478252_215034cuda3std3__45__cpo5beginE - _ZN40_INTERNAL_a9c6fbd5_4_k_cu_f3478252_215034cuda3std6ranges3__45__cpo9iter_moveE)
_ZN40_INTERNAL_a9c6fbd5_4_k_cu_f3478252_215034cuda3std6ranges3__45__cpo9iter_moveE:
	.zero		1
	.type		_ZN40_INTERNAL_a9c6fbd5_4_k_cu_f3478252_215034cuda3std3__45__cpo5beginE,@object
	.size		_ZN40_INTERNAL_a9c6fbd5_4_k_cu_f3478252_215034cuda3std3__45__cpo5beginE,(_ZN40_INTERNAL_a9c6fbd5_4_k_cu_f3478252_215034cuda3std3__442_GLOBAL__N__a9c6fbd5_4_k_cu_f3478252_215036ignoreE - _ZN40_INTERNAL_a9c6fbd5_4_k_cu_f3478252_215034cuda3std3__45__cpo5beginE)
_ZN40_INTERNAL_a9c6fbd5_4_k_cu_f3478252_215034cuda3std3__45__cpo5beginE:
	.zero		1
	.type		_ZN40_INTERNAL_a9c6fbd5_4_k_cu_f3478252_215034cuda3std3__442_GLOBAL__N__a9c6fbd5_4_k_cu_f3478252_215036ignoreE,@object
	.size		_ZN40_INTERNAL_a9c6fbd5_4_k_cu_f3478252_215034cuda3std3__442_GLOBAL__N__a9c6fbd5_4_k_cu_f3478252_215036ignoreE,(_ZN40_INTERNAL_a9c6fbd5_4_k_cu_f3478252_215034cute7productE - _ZN40_INTERNAL_a9c6fbd5_4_k_cu_f3478252_215034cuda3std3__442_GLOBAL__N__a9c6fbd5_4_k_cu_f3478252_215036ignoreE)
_ZN40_INTERNAL_a9c6fbd5_4_k_cu_f3478252_215034cuda3std3__442_GLOBAL__N__a9c6fbd5_4_k_cu_f3478252_215036ignoreE:
	.zero		1
	.type		_ZN40_INTERNAL_a9c6fbd5_4_k_cu_f3478252_215034cute7productE,@object
	.size		_ZN40_INTERNAL_a9c6fbd5_4_k_cu_f3478252_215034cute7productE,(_ZN40_INTERNAL_a9c6fbd5_4_k_cu_f3478252_215034cuda3std3__45__cpo3endE - _ZN40_INTERNAL_a9c6fbd5_4_k_cu_f3478252_215034cute7productE)
_ZN40_INTERNAL_a9c6fbd5_4_k_cu_f3478252_215034cute7productE:
	.zero		1
	.type		_ZN40_INTERNAL_a9c6fbd5_4_k_cu_f3478252_215034cuda3std3__45__cpo3endE,@object
	.size		_ZN40_INTERNAL_a9c6fbd5_4_k_cu_f3478252_215034cuda3std3__45__cpo3endE,(_ZN40_INTERNAL_a9c6fbd5_4_k_cu_f3478252_215034cuda3std3__419piecewise_constructE - _ZN40_INTERNAL_a9c6fbd5_4_k_cu_f3478252_215034cuda3std3__45__cpo3endE)
_ZN40_INTERNAL_a9c6fbd5_4_k_cu_f3478252_215034cuda3std3__45__cpo3endE:
	.zero		1
	.type		_ZN40_INTERNAL_a9c6fbd5_4_k_cu_f3478252_215034cuda3std3__419piecewise_constructE,@object
	.size		_ZN40_INTERNAL_a9c6fbd5_4_k_cu_f3478252_215034cuda3std3__419piecewise_constructE,(_ZN40_INTERNAL_a9c6fbd5_4_k_cu_f3478252_215034cuda3std3__45__cpo4cendE - _ZN40_INTERNAL_a9c6fbd5_4_k_cu_f3478252_215034cuda3std3__419piecewise_constructE)
_ZN40_INTERNAL_a9c6fbd5_4_k_cu_f3478252_215034cuda3std3__419piecewise_constructE:
	.zero		1
	.type		_ZN40_INTERNAL_a9c6fbd5_4_k_cu_f3478252_215034cuda3std3__45__cpo4cendE,@object
	.size		_ZN40_INTERNAL_a9c6fbd5_4_k_cu_f3478252_215034cuda3std3__45__cpo4cendE,(_ZN40_INTERNAL_a9c6fbd5_4_k_cu_f3478252_215034cuda3std6ranges3__45__cpo4swapE - _ZN40_INTERNAL_a9c6fbd5_4_k_cu_f3478252_215034cuda3std3__45__cpo4cendE)
_ZN40_INTERNAL_a9c6fbd5_4_k_cu_f3478252_215034cuda3std3__45__cpo4cendE:
	.zero		1
	.type		_ZN40_INTERNAL_a9c6fbd5_4_k_cu_f3478252_215034cuda3std6ranges3__45__cpo4swapE,@object
	.size		_ZN40_INTERNAL_a9c6fbd5_4_k_cu_f3478252_215034cuda3std6ranges3__45__cpo4swapE,(.L_8 - _ZN40_INTERNAL_a9c6fbd5_4_k_cu_f3478252_215034cuda3std6ranges3__45__cpo4swapE)
_ZN40_INTERNAL_a9c6fbd5_4_k_cu_f3478252_215034cuda3std6ranges3__45__cpo4swapE:
	.zero		1
.L_8:


//--------------------- .nv.constant0._ZN7cutlass13device_kernelINS_4gemm6kernel13GemmUniversalIN4cute5tupleIJiiiiEEENS1_10collective13CollectiveMmaINS1_34MainloopSm90TmaGmmaWarpSpecializedILi9ENS5_IJNS4_1CILi4EEENSA_ILi1EEESC_EEENS1_35KernelTmaWarpSpecializedCooperativeEEENS5_IJNSA_ILi128EEENSA_ILi64EEESG_EEEaNS5_IJlSC_lEEEaSJ_NS4_8TiledMMAINS4_8MMA_AtomIJNS4_4SM904GMMA26MMA_64x64x32_S32S8S8_SS_TNEEEENS4_6LayoutINS5_IJNSA_ILi2EEESC_SC_EEENS5_IJSC_NSA_ILi0EEEST_EEEEENS5_IJNS4_10UnderscoreESW_SW_EEEEENS4_13SM90_TMA_LOADENS4_14ComposedLayoutINS4_7SwizzleILi3ELi4ELi3EEENS4_18smem_ptr_flag_bitsILi8EEENSQ_INS5_IJNSA_ILi8EEESG_EEENS5_IJSG_SC_EEEEEEEvNS4_8identityENS4_23SM90_TMA_LOAD_MULTICASTES19_vS1A_EENS_8epilogue10collective6detail29Sm90TmaWarpSpecializedAdapterINS1E_15DefaultEpilogueIaSJ_SJ_NS1D_6thread17LinearCombinationIaLi1EiiLNS1I_9ScaleType4KindE0ELNS_15FloatRoundStyleE2EaEENS1_15EpilogueDefaultEEEEEvvEEEEvNT_6ParamsE --------------------------
	.section	.nv.constant0._ZN7cutlass13device_kernelINS_4gemm6kernel13GemmUniversalIN4cute5tupleIJiiiiEEENS1_10collective13CollectiveMmaINS1_34MainloopSm90TmaGmmaWarpSpecializedILi9ENS5_IJNS4_1CILi4EEENSA_ILi1EEESC_EEENS1_35KernelTmaWarpSpecializedCooperativeEEENS5_IJNSA_ILi128EEENSA_ILi64EEESG_EEEaNS5_IJlSC_lEEEaSJ_NS4_8TiledMMAINS4_8MMA_AtomIJNS4_4SM904GMMA26MMA_64x64x32_S32S8S8_SS_TNEEEENS4_6LayoutINS5_IJNSA_ILi2EEESC_SC_EEENS5_IJSC_NSA_ILi0EEEST_EEEEENS5_IJNS4_10UnderscoreESW_SW_EEEEENS4_13SM90_TMA_LOADENS4_14ComposedLayoutINS4_7SwizzleILi3ELi4ELi3EEENS4_18smem_ptr_flag_bitsILi8EEENSQ_INS5_IJNSA_ILi8EEESG_EEENS5_IJSG_SC_EEEEEEEvNS4_8identityENS4_23SM90_TMA_LOAD_MULTICASTES19_vS1A_EENS_8epilogue10collective6detail29Sm90TmaWarpSpecializedAdapterINS1E_15DefaultEpilogueIaSJ_SJ_NS1D_6thread17LinearCombinationIaLi1EiiLNS1I_9ScaleType4KindE0ELNS_15FloatRoundStyleE2EaEENS1_15EpilogueDefaultEEEEEvvEEEEvNT_6ParamsE,"a",@progbits
	.sectionflags	@""
	.align	4
.nv.constant0._ZN7cutlass13device_kernelINS_4gemm6kernel13GemmUniversalIN4cute5tupleIJiiiiEEENS1_10collective13CollectiveMmaINS1_34MainloopSm90TmaGmmaWarpSpecializedILi9ENS5_IJNS4_1CILi4EEENSA_ILi1EEESC_EEENS1_35KernelTmaWarpSpecializedCooperativeEEENS5_IJNSA_ILi128EEENSA_ILi64EEESG_EEEaNS5_IJlSC_lEEEaSJ_NS4_8TiledMMAINS4_8MMA_AtomIJNS4_4SM904GMMA26MMA_64x64x32_S32S8S8_SS_TNEEEENS4_6LayoutINS5_IJNSA_ILi2EEESC_SC_EEENS5_IJSC_NSA_ILi0EEEST_EEEEENS5_IJNS4_10UnderscoreESW_SW_EEEEENS4_13SM90_TMA_LOADENS4_14ComposedLayoutINS4_7SwizzleILi3ELi4ELi3EEENS4_18smem_ptr_flag_bitsILi8EEENSQ_INS5_IJNSA_ILi8EEESG_EEENS5_IJSG_SC_EEEEEEEvNS4_8identityENS4_23SM90_TMA_LOAD_MULTICASTES19_vS1A_EENS_8epilogue10collective6detail29Sm90TmaWarpSpecializedAdapterINS1E_15DefaultEpilogueIaSJ_SJ_NS1D_6thread17LinearCombinationIaLi1EiiLNS1I_9ScaleType4KindE0ELNS_15FloatRoundStyleE2EaEENS1_15EpilogueDefaultEEEEEvvEEEEvNT_6ParamsE:
	.zero		1664


//--------------------- SYMBOLS --------------------------

	.type		.nv.reservedSmem.offset0,@object
	.size		.nv.reservedSmem.offset0,0x4
	.type		__assertfail,@function
